// auto-generated by cutlass_sweep.gemm — config: {"arch": "sm_100", "cluster_m": 1, "cluster_n": 1, "dtype": "bf16", "dtype_b": "bf16", "layout": "nn", "stages": 0, "tile_k": 64, "tile_m": 64, "tile_n": 128}
#include "cutlass/cutlass.h"
#include "cutlass/gemm/collective/collective_builder.hpp"
#include "cutlass/gemm/device/gemm_universal_adapter.h"
#include "cutlass/gemm/kernel/gemm_universal.hpp"
#include "cutlass/epilogue/collective/collective_builder.hpp"

using ElemA = cutlass::bfloat16_t;
using ElemB = cutlass::bfloat16_t;
using ElemCD = cutlass::bfloat16_t;
using Acc  = float;
using TileShape    = cute::Shape<cute::_64, cute::_128, cute::_64>;
using ClusterShape = cute::Shape<cute::_1, cute::_1, cute::_1>;

using CollectiveEpilogue = typename cutlass::epilogue::collective::CollectiveBuilder<
    cutlass::arch::Sm100, cutlass::arch::OpClassTensorOp,
    TileShape, ClusterShape,
    cutlass::epilogue::collective::EpilogueTileAuto,
    Acc, Acc,
    ElemCD, cutlass::layout::RowMajor, 128 / cutlass::sizeof_bits<ElemCD>::value,
    ElemCD, cutlass::layout::RowMajor, 128 / cutlass::sizeof_bits<ElemCD>::value,
    cutlass::epilogue::collective::EpilogueScheduleAuto
  >::CollectiveOp;

using CollectiveMainloop = typename cutlass::gemm::collective::CollectiveBuilder<
    cutlass::arch::Sm100, cutlass::arch::OpClassTensorOp,
    ElemA, cutlass::layout::RowMajor, 128 / cutlass::sizeof_bits<ElemA>::value,
    ElemB, cutlass::layout::RowMajor, 128 / cutlass::sizeof_bits<ElemB>::value,
    Acc,
    TileShape, ClusterShape,
    cutlass::gemm::collective::StageCountAutoCarveout<static_cast<int>(sizeof(typename CollectiveEpilogue::SharedStorage))>,
    cutlass::gemm::collective::KernelScheduleAuto
  >::CollectiveOp;

using GemmKernel = cutlass::gemm::kernel::GemmUniversal<
    cute::Shape<int,int,int,int>,
    CollectiveMainloop,
    CollectiveEpilogue
>;
using Gemm = cutlass::gemm::device::GemmUniversalAdapter<GemmKernel>;

// Force the device kernel symbol into the cubin without needing a host main.
auto* _anchor = &cutlass::device_kernel<GemmKernel>;


// ===== COMPILED SASS (sm_100a) =====

	.target	sm_100a

	.elftype	@"ET_EXEC"


//--------------------- .note.nv.tkinfo           --------------------------
	.section	.note.nv.tkinfo,"",@"SHT_NOTE"
	.sectionflags	@"SHF_NOTE_NV_TKINFO"
	.tkinfo
        /*0018*/ 	.word	0x00000002
        /*0030*/ 	.string	""
        /*0030*/ 	.string	"ptxas"
        /*0030*/ 	.string	"Cuda compilation tools, release 13.0, V13.0.88"
        /*0030*/ 	.string	"Build cuda_13.0.r13.0/compiler.36424714_0"
        /*0030*/ 	.string	"-arch sm_100a -m 64 "



//--------------------- .note.nv.cuinfo           --------------------------
	.section	.note.nv.cuinfo,"",@"SHT_NOTE"
	.sectionflags	@"SHF_NOTE_NV_CUINFO"
        /*0018*/ 	.short	0x0002
        /*001a*/ 	.short	0x0064
        /*001c*/ 	.short	0x0082
	.zero		2


//--------------------- .nv.info                  --------------------------
	.section	.nv.info,"",@"SHT_CUDA_INFO"
	.align	4


	//----- nvinfo : EIATTR_REGCOUNT
	.align		4
        /*0000*/ 	.byte	0x04, 0x2f
        /*0002*/ 	.short	(.L_19 - .L_18)
	.align		4
.L_18:
        /*0004*/ 	.word	index@(_ZN7cutlass13device_kernelINS_4gemm6kernel13GemmUniversalIN4cute5tupleIJiiiiEEENS1_10collective13CollectiveMmaINS1_35MainloopSm100TmaUmmaWarpSpecializedILi8ELi2ELi4ENS5_IJNS4_1CILi1EEESB_SB_EEEEENS5_IJNSA_ILi64EEENSA_ILi128EEESE_EEENS_10bfloat16_tENS5_IJlSB_lEEESH_NS5_IJSB_llEEENS4_8TiledMMAINS4_8MMA_AtomIJNS4_20SM100_MMA_F16BF16_SSISH_SH_fLi64ELi128ELNS4_4UMMA5MajorE0ELSO_1ELNSN_7ScaleInE0ELSP_0EEEEEENS4_6LayoutISC_NS5_IJNSA_ILi0EEEST_ST_EEEEENS5_IJNS4_10UnderscoreESW_SW_EEEEENS4_13SM90_TMA_LOADENS4_14ComposedLayoutINS4_7SwizzleILi3ELi4ELi3EEENS4_18smem_ptr_flag_bitsILi16EEENSS_INS5_IJNSA_ILi8EEESE_EEENS5_IJSE_SB_EEEEEEEvNS4_8identityESZ_NS10_IS12_S14_NSS_INS5_IJSE_S15_EEENS5_IJSB_SE_EEEEEEEvS1A_EENS_8epilogue10collective18CollectiveEpilogueINS1G_23Sm100TmaWarpSpecializedILi4ELi2ELi16ELb1ELb0EEEJSG_NS5_IJNSS_ISE_SB_EENSS_INSA_ILi32EEESB_EEEEESH_SI_SH_SI_NS1G_6fusion15FusionCallbacksIS1K_NS1P_17LinearCombinationISH_fSH_fLNS_15FloatRoundStyleE2EEESG_S1O_JEEENS4_5SM1004TMEM4LOAD26SM100_TMEM_LOAD_16dp256b4xESZ_NS10_INS11_ILi2ELi4ELi3EEES14_NSS_INS5_IJS15_S1M_EEENS5_IJS1M_SB_EEEEEEENS4_17SM75_U32x4_LDSM_NENS4_14SM90_TMA_STOREES23_NS4_17SM90_U32x4_STSM_NENS4_39AutoVectorizingCopyWithAssumedAlignmentILi128EEEEEEvvEEEEvNT_6ParamsE)
        /*0008*/ 	.word	0x0000005b


	//----- nvinfo : EIATTR_FRAME_SIZE
	.align		4
.L_19:
        /*000c*/ 	.byte	0x04, 0x11
        /*000e*/ 	.short	(.L_21 - .L_20)
	.align		4
.L_20:
        /*0010*/ 	.word	index@($__internal_2_$__cuda_sm10x_tcgen05_guardrail_trap_unallocated_columns_being_dealloced)
        /*0014*/ 	.word	0x00000000


	//----- nvinfo : EIATTR_FRAME_SIZE
	.align		4
.L_21:
        /*0018*/ 	.byte	0x04, 0x11
        /*001a*/ 	.short	(.L_23 - .L_22)
	.align		4
.L_22:
        /*001c*/ 	.word	index@($__internal_1_$__cuda_sm10x_tcgen05_guardrail_trap_phase_invalid_during_alloc)
        /*0020*/ 	.word	0x00000000


	//----- nvinfo : EIATTR_FRAME_SIZE
	.align		4
.L_23:
        /*0024*/ 	.byte	0x04, 0x11
        /*0026*/ 	.short	(.L_25 - .L_24)
	.align		4
.L_24:
        /*0028*/ 	.word	index@($__internal_0_$__cuda_sm10x_tcgen05_guardrail_trap_col_being_dealloced_not_returned_by_alloc)
        /*002c*/ 	.word	0x00000000


	//----- nvinfo : EIATTR_FRAME_SIZE
	.align		4
.L_25:
        /*0030*/ 	.byte	0x04, 0x11
        /*0032*/ 	.short	(.L_27 - .L_26)
	.align		4
.L_26:
        /*0034*/ 	.word	index@(_ZN7cutlass13device_kernelINS_4gemm6kernel13GemmUniversalIN4cute5tupleIJiiiiEEENS1_10collective13CollectiveMmaINS1_35MainloopSm100TmaUmmaWarpSpecializedILi8ELi2ELi4ENS5_IJNS4_1CILi1EEESB_SB_EEEEENS5_IJNSA_ILi64EEENSA_ILi128EEESE_EEENS_10bfloat16_tENS5_IJlSB_lEEESH_NS5_IJSB_llEEENS4_8TiledMMAINS4_8MMA_AtomIJNS4_20SM100_MMA_F16BF16_SSISH_SH_fLi64ELi128ELNS4_4UMMA5MajorE0ELSO_1ELNSN_7ScaleInE0ELSP_0EEEEEENS4_6LayoutISC_NS5_IJNSA_ILi0EEEST_ST_EEEEENS5_IJNS4_10UnderscoreESW_SW_EEEEENS4_13SM90_TMA_LOADENS4_14ComposedLayoutINS4_7SwizzleILi3ELi4ELi3EEENS4_18smem_ptr_flag_bitsILi16EEENSS_INS5_IJNSA_ILi8EEESE_EEENS5_IJSE_SB_EEEEEEEvNS4_8identityESZ_NS10_IS12_S14_NSS_INS5_IJSE_S15_EEENS5_IJSB_SE_EEEEEEEvS1A_EENS_8epilogue10collective18CollectiveEpilogueINS1G_23Sm100TmaWarpSpecializedILi4ELi2ELi16ELb1ELb0EEEJSG_NS5_IJNSS_ISE_SB_EENSS_INSA_ILi32EEESB_EEEEESH_SI_SH_SI_NS1G_6fusion15FusionCallbacksIS1K_NS1P_17LinearCombinationISH_fSH_fLNS_15FloatRoundStyleE2EEESG_S1O_JEEENS4_5SM1004TMEM4LOAD26SM100_TMEM_LOAD_16dp256b4xESZ_NS10_INS11_ILi2ELi4ELi3EEES14_NSS_INS5_IJS15_S1M_EEENS5_IJS1M_SB_EEEEEEENS4_17SM75_U32x4_LDSM_NENS4_14SM90_TMA_STOREES23_NS4_17SM90_U32x4_STSM_NENS4_39AutoVectorizingCopyWithAssumedAlignmentILi128EEEEEEvvEEEEvNT_6ParamsE)
        /*0038*/ 	.word	0x00000000


	//----- nvinfo : EIATTR_MIN_STACK_SIZE
	.align		4
.L_27:
        /*003c*/ 	.byte	0x04, 0x12
        /*003e*/ 	.short	(.L_29 - .L_28)
	.align		4
.L_28:
        /*0040*/ 	.word	index@(_ZN7cutlass13device_kernelINS_4gemm6kernel13GemmUniversalIN4cute5tupleIJiiiiEEENS1_10collective13CollectiveMmaINS1_35MainloopSm100TmaUmmaWarpSpecializedILi8ELi2ELi4ENS5_IJNS4_1CILi1EEESB_SB_EEEEENS5_IJNSA_ILi64EEENSA_ILi128EEESE_EEENS_10bfloat16_tENS5_IJlSB_lEEESH_NS5_IJSB_llEEENS4_8TiledMMAINS4_8MMA_AtomIJNS4_20SM100_MMA_F16BF16_SSISH_SH_fLi64ELi128ELNS4_4UMMA5MajorE0ELSO_1ELNSN_7ScaleInE0ELSP_0EEEEEENS4_6LayoutISC_NS5_IJNSA_ILi0EEEST_ST_EEEEENS5_IJNS4_10UnderscoreESW_SW_EEEEENS4_13SM90_TMA_LOADENS4_14ComposedLayoutINS4_7SwizzleILi3ELi4ELi3EEENS4_18smem_ptr_flag_bitsILi16EEENSS_INS5_IJNSA_ILi8EEESE_EEENS5_IJSE_SB_EEEEEEEvNS4_8identityESZ_NS10_IS12_S14_NSS_INS5_IJSE_S15_EEENS5_IJSB_SE_EEEEEEEvS1A_EENS_8epilogue10collective18CollectiveEpilogueINS1G_23Sm100TmaWarpSpecializedILi4ELi2ELi16ELb1ELb0EEEJSG_NS5_IJNSS_ISE_SB_EENSS_INSA_ILi32EEESB_EEEEESH_SI_SH_SI_NS1G_6fusion15FusionCallbacksIS1K_NS1P_17LinearCombinationISH_fSH_fLNS_15FloatRoundStyleE2EEESG_S1O_JEEENS4_5SM1004TMEM4LOAD26SM100_TMEM_LOAD_16dp256b4xESZ_NS10_INS11_ILi2ELi4ELi3EEES14_NSS_INS5_IJS15_S1M_EEENS5_IJS1M_SB_EEEEEEENS4_17SM75_U32x4_LDSM_NENS4_14SM90_TMA_STOREES23_NS4_17SM90_U32x4_STSM_NENS4_39AutoVectorizingCopyWithAssumedAlignmentILi128EEEEEEvvEEEEvNT_6ParamsE)
        /*0044*/ 	.word	0x00000000
.L_29:


//--------------------- .nv.compat                --------------------------
	.section	.nv.compat,"",@"SHT_CUDA_COMPAT_INFO"
	.align	4
        /*0000*/ 	.byte	0x02, 0x09, 0x01, 0x00, 0x02, 0x02, 0x02, 0x00, 0x02, 0x05, 0x05, 0x00, 0x03, 0x07, 0x01, 0x01
        /*0010*/ 	.byte	0x02, 0x03, 0x01, 0x00, 0x02, 0x06, 0x01, 0x00, 0x04, 0x0b, 0x08, 0x00, 0x09, 0x00, 0x00, 0x00
        /*0020*/ 	.byte	0x00, 0x00, 0x00, 0x00


//--------------------- .nv.info._ZN7cutlass13device_kernelINS_4gemm6kernel13GemmUniversalIN4cute5tupleIJiiiiEEENS1_10collective13CollectiveMmaINS1_35MainloopSm100TmaUmmaWarpSpecializedILi8ELi2ELi4ENS5_IJNS4_1CILi1EEESB_SB_EEEEENS5_IJNSA_ILi64EEENSA_ILi128EEESE_EEENS_10bfloat16_tENS5_IJlSB_lEEESH_NS5_IJSB_llEEENS4_8TiledMMAINS4_8MMA_AtomIJNS4_20SM100_MMA_F16BF16_SSISH_SH_fLi64ELi128ELNS4_4UMMA5MajorE0ELSO_1ELNSN_7ScaleInE0ELSP_0EEEEEENS4_6LayoutISC_NS5_IJNSA_ILi0EEEST_ST_EEEEENS5_IJNS4_10UnderscoreESW_SW_EEEEENS4_13SM90_TMA_LOADENS4_14ComposedLayoutINS4_7SwizzleILi3ELi4ELi3EEENS4_18smem_ptr_flag_bitsILi16EEENSS_INS5_IJNSA_ILi8EEESE_EEENS5_IJSE_SB_EEEEEEEvNS4_8identityESZ_NS10_IS12_S14_NSS_INS5_IJSE_S15_EEENS5_IJSB_SE_EEEEEEEvS1A_EENS_8epilogue10collective18CollectiveEpilogueINS1G_23Sm100TmaWarpSpecializedILi4ELi2ELi16ELb1ELb0EEEJSG_NS5_IJNSS_ISE_SB_EENSS_INSA_ILi32EEESB_EEEEESH_SI_SH_SI_NS1G_6fusion15FusionCallbacksIS1K_NS1P_17LinearCombinationISH_fSH_fLNS_15FloatRoundStyleE2EEESG_S1O_JEEENS4_5SM1004TMEM4LOAD26SM100_TMEM_LOAD_16dp256b4xESZ_NS10_INS11_ILi2ELi4ELi3EEES14_NSS_INS5_IJS15_S1M_EEENS5_IJS1M_SB_EEEEEEENS4_17SM75_U32x4_LDSM_NENS4_14SM90_TMA_STOREES23_NS4_17SM90_U32x4_STSM_NENS4_39AutoVectorizingCopyWithAssumedAlignmentILi128EEEEEEvvEEEEvNT_6ParamsE --------------------------
	.section	.nv.info._ZN7cutlass13device_kernelINS_4gemm6kernel13GemmUniversalIN4cute5tupleIJiiiiEEENS1_10collective13CollectiveMmaINS1_35MainloopSm100TmaUmmaWarpSpecializedILi8ELi2ELi4ENS5_IJNS4_1CILi1EEESB_SB_EEEEENS5_IJNSA_ILi64EEENSA_ILi128EEESE_EEENS_10bfloat16_tENS5_IJlSB_lEEESH_NS5_IJSB_llEEENS4_8TiledMMAINS4_8MMA_AtomIJNS4_20SM100_MMA_F16BF16_SSISH_SH_fLi64ELi128ELNS4_4UMMA5MajorE0ELSO_1ELNSN_7ScaleInE0ELSP_0EEEEEENS4_6LayoutISC_NS5_IJNSA_ILi0EEEST_ST_EEEEENS5_IJNS4_10UnderscoreESW_SW_EEEEENS4_13SM90_TMA_LOADENS4_14ComposedLayoutINS4_7SwizzleILi3ELi4ELi3EEENS4_18smem_ptr_flag_bitsILi16EEENSS_INS5_IJNSA_ILi8EEESE_EEENS5_IJSE_SB_EEEEEEEvNS4_8identityESZ_NS10_IS12_S14_NSS_INS5_IJSE_S15_EEENS5_IJSB_SE_EEEEEEEvS1A_EENS_8epilogue10collective18CollectiveEpilogueINS1G_23Sm100TmaWarpSpecializedILi4ELi2ELi16ELb1ELb0EEEJSG_NS5_IJNSS_ISE_SB_EENSS_INSA_ILi32EEESB_EEEEESH_SI_SH_SI_NS1G_6fusion15FusionCallbacksIS1K_NS1P_17LinearCombinationISH_fSH_fLNS_15FloatRoundStyleE2EEESG_S1O_JEEENS4_5SM1004TMEM4LOAD26SM100_TMEM_LOAD_16dp256b4xESZ_NS10_INS11_ILi2ELi4ELi3EEES14_NSS_INS5_IJS15_S1M_EEENS5_IJS1M_SB_EEEEEEENS4_17SM75_U32x4_LDSM_NENS4_14SM90_TMA_STOREES23_NS4_17SM90_U32x4_STSM_NENS4_39AutoVectorizingCopyWithAssumedAlignmentILi128EEEEEEvvEEEEvNT_6ParamsE,"",@"SHT_CUDA_INFO"
	.sectionflags	@""
	.align	4


	//----- nvinfo : EIATTR_CUDA_API_VERSION
	.align		4
        /*0000*/ 	.byte	0x04, 0x37
        /*0002*/ 	.short	(.L_31 - .L_30)
.L_30:
        /*0004*/ 	.word	0x00000082


	//----- nvinfo : EIATTR_KPARAM_INFO
	.align		4
.L_31:
        /*0008*/ 	.byte	0x04, 0x17
        /*000a*/ 	.short	(.L_33 - .L_32)
.L_32:
        /*000c*/ 	.word	0x00000000
        /*0010*/ 	.short	0x0000
        /*0012*/ 	.short	0x0000
        /*0014*/ 	.byte	0x00, 0xf0, 0x01, 0x20


	//----- nvinfo : EIATTR_AT_ENTRY_FRAGMENTS
	.align		4
.L_33:
        /*0018*/ 	.byte	0x04, 0x4f
        /*001a*/ 	.short	(.L_35 - .L_34)


	//   ....[0]....
.L_34:
        /*001c*/ 	.word	0x00000006


	//----- nvinfo : EIATTR_RESERVED_SMEM_USED
	.align		4
.L_35:
        /*0020*/ 	.byte	0x01, 0x41
	.zero		2


	//----- nvinfo : EIATTR_SPARSE_MMA_MASK
	.align		4
        /*0024*/ 	.byte	0x03, 0x50
        /*0026*/ 	.short	0x0000


	//----- nvinfo : EIATTR_TCGEN05_1CTA_USED
	.align		4
        /*0028*/ 	.byte	0x01, 0x51
	.zero		2


	//----- nvinfo : EIATTR_MAXREG_COUNT
	.align		4
        /*002c*/ 	.byte	0x03, 0x1b
        /*002e*/ 	.short	0x00ff


	//----- nvinfo : EIATTR_NUM_BARRIERS
	.align		4
        /*0030*/ 	.byte	0x02, 0x4c
        /*0032*/ 	.byte	0x07
	.zero		1


	//----- nvinfo : EIATTR_EXTERNS
	.align		4
        /*0034*/ 	.byte	0x04, 0x0f
        /*0036*/ 	.short	(.L_37 - .L_36)


	//   ....[0]....
	.align		4
.L_36:
        /*0038*/ 	.word	index@(__assertfail)


	//----- nvinfo : EIATTR_MERCURY_ISA_VERSION
	.align		4
.L_37:
        /*003c*/ 	.byte	0x03, 0x5f
        /*003e*/ 	.short	0x0101


	//----- nvinfo : EIATTR_INT_WARP_WIDE_INSTR_OFFSETS
	.align		4
        /*0040*/ 	.byte	0x04, 0x31
        /*0042*/ 	.short	(.L_39 - .L_38)


	//   ....[0]....
.L_38:
        /*0044*/ 	.word	0x00001f30


	//   ....[1]....
        /*0048*/ 	.word	0x00003c20


	//   ....[2]....
        /*004c*/ 	.word	0x00003c40


	//   ....[3]....
        /*0050*/ 	.word	0x00003c70


	//   ....[4]....
        /*0054*/ 	.word	0x000045b0


	//   ....[5]....
        /*0058*/ 	.word	0x00004620


	//   ....[6]....
        /*005c*/ 	.word	0x00004700


	//   ....[7]....
        /*0060*/ 	.word	0x00004780


	//   ....[8]....
        /*0064*/ 	.word	0x00004890


	//   ....[9]....
        /*0068*/ 	.word	0x00004920


	//   ....[10]....
        /*006c*/ 	.word	0x00004b00


	//   ....[11]....
        /*0070*/ 	.word	0x00004c60


	//----- nvinfo : EIATTR_COOP_GROUP_MASK_REGIDS
	.align		4
.L_39:
        /*0074*/ 	.byte	0x04, 0x29
        /*0076*/ 	.short	(.L_41 - .L_40)


	//   ....[0]....
.L_40:
        /*0078*/ 	.word	0xffffffff


	//   ....[1]....
        /*007c*/ 	.word	0xffffffff


	//   ....[2]....
        /*0080*/ 	.word	0xffffffff


	//   ....[3]....
        /*0084*/ 	.word	0xffffffff


	//   ....[4]....
        /*0088*/ 	.word	0xffffffff


	//   ....[5]....
        /*008c*/ 	.word	0xffffffff


	//   ....[6]....
        /*0090*/ 	.word	0xffffffff


	//   ....[7]....
        /*0094*/ 	.word	0xffffffff


	//   ....[8]....
        /*0098*/ 	.word	0xffffffff


	//   ....[9]....
        /*009c*/ 	.word	0xffffffff


	//   ....[10]....
        /*00a0*/ 	.word	0xffffffff


	//   ....[11]....
        /*00a4*/ 	.word	0xffffffff


	//   ....[12]....
        /*00a8*/ 	.word	0xffffffff


	//----- nvinfo : EIATTR_COOP_GROUP_INSTR_OFFSETS
	.align		4
.L_41:
        /*00ac*/ 	.byte	0x04, 0x28
        /*00ae*/ 	.short	(.L_43 - .L_42)


	//   ....[0]....
.L_42:
        /*00b0*/ 	.word	0x00000090


	//   ....[1]....
        /*00b4*/ 	.word	0x000004d0


	//   ....[2]....
        /*00b8*/ 	.word	0x000006c0


	//   ....[3]....
        /*00bc*/ 	.word	0x00000860


	//   ....[4]....
        /*00c0*/ 	.word	0x00000960


	//   ....[5]....
        /*00c4*/ 	.word	0x00000ad0


	//   ....[6]....
        /*00c8*/ 	.word	0x00000c70


	//   ....[7]....
        /*00cc*/ 	.word	0x00001e10


	//   ....[8]....
        /*00d0*/ 	.word	0x00002e30


	//   ....[9]....
        /*00d4*/ 	.word	0x00003040


	//   ....[10]....
        /*00d8*/ 	.word	0x00003070


	//   ....[11]....
        /*00dc*/ 	.word	0x00003b00


	//   ....[12]....
        /*00e0*/ 	.word	0x00003d30


	//----- nvinfo : EIATTR_VRC_CTA_INIT_COUNT
	.align		4
.L_43:
        /*00e4*/ 	.byte	0x02, 0x4a
        /*00e6*/ 	.byte	0x80
	.zero		1


	//----- nvinfo : EIATTR_SYSCALL_OFFSETS
	.align		4
        /*00e8*/ 	.byte	0x04, 0x46
        /*00ea*/ 	.short	(.L_45 - .L_44)


	//   ....[0]....
.L_44:
        /*00ec*/ 	.word	0x00005710


	//   ....[1]....
        /*00f0*/ 	.word	0x00005800


	//   ....[2]....
        /*00f4*/ 	.word	0x00005f60


	//   ....[3]....
        /*00f8*/ 	.word	0x00006810


	//   ....[4]....
        /*00fc*/ 	.word	0x00007090


	//   ....[5]....
        /*0100*/ 	.word	0x00007910


	//----- nvinfo : EIATTR_MBARRIER_INSTR_OFFSETS
	.align		4
.L_45:
        /*0104*/ 	.byte	0x04, 0x39
        /*0106*/ 	.short	(.L_47 - .L_46)


	//   ....[0]....
.L_46:
        /*0108*/ 	.word	0x000005b0
        /*010c*/ 	.word	0x000000ff
        /*0110*/ 	.word	0x00000000
        /*0114*/ 	.short	0x0100
        /*0116*/ 	.byte	0x05
	.zero		1


	//   ....[1]....
        /*0118*/ 	.word	0x000005c0
        /*011c*/ 	.word	0x000000ff
        /*0120*/ 	.word	0x00000040
        /*0124*/ 	.short	0x0100
        /*0126*/ 	.byte	0x05
	.zero		1


	//   ....[2]....
        /*0128*/ 	.word	0x000005d0
        /*012c*/ 	.word	0x000000ff
        /*0130*/ 	.word	0x00000008
        /*0134*/ 	.short	0x0100
        /*0136*/ 	.byte	0x05
	.zero		1


	//   ....[3]....
        /*0138*/ 	.word	0x000005e0
        /*013c*/ 	.word	0x000000ff
        /*0140*/ 	.word	0x00000048
        /*0144*/ 	.short	0x0100
        /*0146*/ 	.byte	0x05
	.zero		1


	//   ....[4]....
        /*0148*/ 	.word	0x000005f0
        /*014c*/ 	.word	0x000000ff
        /*0150*/ 	.word	0x00000010
        /*0154*/ 	.short	0x0100
        /*0156*/ 	.byte	0x05
	.zero		1


	//   ....[5]....
        /*0158*/ 	.word	0x00000600
        /*015c*/ 	.word	0x000000ff
        /*0160*/ 	.word	0x00000050
        /*0164*/ 	.short	0x0100
        /*0166*/ 	.byte	0x05
	.zero		1


	//   ....[6]....
        /*0168*/ 	.word	0x00000610
        /*016c*/ 	.word	0x000000ff
        /*0170*/ 	.word	0x00000018
        /*0174*/ 	.short	0x0100
        /*0176*/ 	.byte	0x05
	.zero		1


	//   ....[7]....
        /*0178*/ 	.word	0x00000620
        /*017c*/ 	.word	0x000000ff
        /*0180*/ 	.word	0x00000058
        /*0184*/ 	.short	0x0100
        /*0186*/ 	.byte	0x05
	.zero		1


	//   ....[8]....
        /*0188*/ 	.word	0x00000630
        /*018c*/ 	.word	0x000000ff
        /*0190*/ 	.word	0x00000020
        /*0194*/ 	.short	0x0100
        /*0196*/ 	.byte	0x05
	.zero		1


	//   ....[9]....
        /*0198*/ 	.word	0x00000640
        /*019c*/ 	.word	0x000000ff
        /*01a0*/ 	.word	0x00000060
        /*01a4*/ 	.short	0x0100
        /*01a6*/ 	.byte	0x05
	.zero		1


	//   ....[10]....
        /*01a8*/ 	.word	0x00000650
        /*01ac*/ 	.word	0x000000ff
        /*01b0*/ 	.word	0x00000028
        /*01b4*/ 	.short	0x0100
        /*01b6*/ 	.byte	0x05
	.zero		1


	//   ....[11]....
        /*01b8*/ 	.word	0x00000660
        /*01bc*/ 	.word	0x000000ff
        /*01c0*/ 	.word	0x00000068
        /*01c4*/ 	.short	0x0100
        /*01c6*/ 	.byte	0x05
	.zero		1


	//   ....[12]....
        /*01c8*/ 	.word	0x00000670
        /*01cc*/ 	.word	0x000000ff
        /*01d0*/ 	.word	0x00000030
        /*01d4*/ 	.short	0x0100
        /*01d6*/ 	.byte	0x05
	.zero		1


	//   ....[13]....
        /*01d8*/ 	.word	0x00000680
        /*01dc*/ 	.word	0x000000ff
        /*01e0*/ 	.word	0x00000070
        /*01e4*/ 	.short	0x0100
        /*01e6*/ 	.byte	0x05
	.zero		1


	//   ....[14]....
        /*01e8*/ 	.word	0x00000690
        /*01ec*/ 	.word	0x000000ff
        /*01f0*/ 	.word	0x00000038
        /*01f4*/ 	.short	0x0100
        /*01f6*/ 	.byte	0x05
	.zero		1


	//   ....[15]....
        /*01f8*/ 	.word	0x000006a0
        /*01fc*/ 	.word	0x000000ff
        /*0200*/ 	.word	0x00000078
        /*0204*/ 	.short	0x0100
        /*0206*/ 	.byte	0x05
	.zero		1


	//   ....[16]....
        /*0208*/ 	.word	0x000007d0
        /*020c*/ 	.word	0x000000ff
        /*0210*/ 	.word	0x00000080
        /*0214*/ 	.short	0x0100
        /*0216*/ 	.byte	0x07
	.zero		1


	//   ....[17]....
        /*0218*/ 	.word	0x000007e0
        /*021c*/ 	.word	0x000000ff
        /*0220*/ 	.word	0x000000a0
        /*0224*/ 	.short	0x0100
        /*0226*/ 	.byte	0x07
	.zero		1


	//   ....[18]....
        /*0228*/ 	.word	0x000007f0
        /*022c*/ 	.word	0x000000ff
        /*0230*/ 	.word	0x00000088
        /*0234*/ 	.short	0x0100
        /*0236*/ 	.byte	0x07
	.zero		1


	//   ....[19]....
        /*0238*/ 	.word	0x00000800
        /*023c*/ 	.word	0x000000ff
        /*0240*/ 	.word	0x000000a8
        /*0244*/ 	.short	0x0100
        /*0246*/ 	.byte	0x07
	.zero		1


	//   ....[20]....
        /*0248*/ 	.word	0x00000810
        /*024c*/ 	.word	0x000000ff
        /*0250*/ 	.word	0x00000090
        /*0254*/ 	.short	0x0100
        /*0256*/ 	.byte	0x07
	.zero		1


	//   ....[21]....
        /*0258*/ 	.word	0x00000820
        /*025c*/ 	.word	0x000000ff
        /*0260*/ 	.word	0x000000b0
        /*0264*/ 	.short	0x0100
        /*0266*/ 	.byte	0x07
	.zero		1


	//   ....[22]....
        /*0268*/ 	.word	0x00000830
        /*026c*/ 	.word	0x000000ff
        /*0270*/ 	.word	0x00000098
        /*0274*/ 	.short	0x0100
        /*0276*/ 	.byte	0x07
	.zero		1


	//   ....[23]....
        /*0278*/ 	.word	0x00000840
        /*027c*/ 	.word	0x000000ff
        /*0280*/ 	.word	0x000000b8
        /*0284*/ 	.short	0x0100
        /*0286*/ 	.byte	0x07
	.zero		1


	//   ....[24]....
        /*0288*/ 	.word	0x00000930
        /*028c*/ 	.word	0x000000ff
        /*0290*/ 	.word	0x000000c0
        /*0294*/ 	.short	0x0100
        /*0296*/ 	.byte	0x05
	.zero		1


	//   ....[25]....
        /*0298*/ 	.word	0x00000940
        /*029c*/ 	.word	0x000000ff
        /*02a0*/ 	.word	0x000000c8
        /*02a4*/ 	.short	0x0100
        /*02a6*/ 	.byte	0x05
	.zero		1


	//   ....[26]....
        /*02a8*/ 	.word	0x00000a80
        /*02ac*/ 	.word	0x000000ff
        /*02b0*/ 	.word	0x000000d0
        /*02b4*/ 	.short	0x0100
        /*02b6*/ 	.byte	0x05
	.zero		1


	//   ....[27]....
        /*02b8*/ 	.word	0x00000a90
        /*02bc*/ 	.word	0x000000ff
        /*02c0*/ 	.word	0x000000e0
        /*02c4*/ 	.short	0x0100
        /*02c6*/ 	.byte	0x05
	.zero		1


	//   ....[28]....
        /*02c8*/ 	.word	0x00000aa0
        /*02cc*/ 	.word	0x000000ff
        /*02d0*/ 	.word	0x000000d8
        /*02d4*/ 	.short	0x0100
        /*02d6*/ 	.byte	0x05
	.zero		1


	//   ....[29]....
        /*02d8*/ 	.word	0x00000ab0
        /*02dc*/ 	.word	0x000000ff
        /*02e0*/ 	.word	0x000000e8
        /*02e4*/ 	.short	0x0100
        /*02e6*/ 	.byte	0x05
	.zero		1


	//   ....[30]....
        /*02e8*/ 	.word	0x00000be0
        /*02ec*/ 	.word	0x000000ff
        /*02f0*/ 	.word	0x000000f0
        /*02f4*/ 	.short	0x0100
        /*02f6*/ 	.byte	0x07
	.zero		1


	//   ....[31]....
        /*02f8*/ 	.word	0x00000bf0
        /*02fc*/ 	.word	0x000000ff
        /*0300*/ 	.word	0x00000110
        /*0304*/ 	.short	0x0100
        /*0306*/ 	.byte	0x07
	.zero		1


	//   ....[32]....
        /*0308*/ 	.word	0x00000c00
        /*030c*/ 	.word	0x000000ff
        /*0310*/ 	.word	0x000000f8
        /*0314*/ 	.short	0x0100
        /*0316*/ 	.byte	0x07
	.zero		1


	//   ....[33]....
        /*0318*/ 	.word	0x00000c10
        /*031c*/ 	.word	0x000000ff
        /*0320*/ 	.word	0x00000118
        /*0324*/ 	.short	0x0100
        /*0326*/ 	.byte	0x07
	.zero		1


	//   ....[34]....
        /*0328*/ 	.word	0x00000c20
        /*032c*/ 	.word	0x000000ff
        /*0330*/ 	.word	0x00000100
        /*0334*/ 	.short	0x0100
        /*0336*/ 	.byte	0x07
	.zero		1


	//   ....[35]....
        /*0338*/ 	.word	0x00000c30
        /*033c*/ 	.word	0x000000ff
        /*0340*/ 	.word	0x00000120
        /*0344*/ 	.short	0x0100
        /*0346*/ 	.byte	0x07
	.zero		1


	//   ....[36]....
        /*0348*/ 	.word	0x00000c40
        /*034c*/ 	.word	0x000000ff
        /*0350*/ 	.word	0x00000108
        /*0354*/ 	.short	0x0100
        /*0356*/ 	.byte	0x07
	.zero		1


	//   ....[37]....
        /*0358*/ 	.word	0x00000c50
        /*035c*/ 	.word	0x000000ff
        /*0360*/ 	.word	0x00000128
        /*0364*/ 	.short	0x0100
        /*0366*/ 	.byte	0x07
	.zero		1


	//   ....[38]....
        /*0368*/ 	.word	0x00000d40
        /*036c*/ 	.word	0x000000ff
        /*0370*/ 	.word	0x00000130
        /*0374*/ 	.short	0x0100
        /*0376*/ 	.byte	0x05
	.zero		1


	//   ....[39]....
        /*0378*/ 	.word	0x00000d50
        /*037c*/ 	.word	0x000000ff
        /*0380*/ 	.word	0x00000140
        /*0384*/ 	.short	0x0100
        /*0386*/ 	.byte	0x05
	.zero		1


	//   ....[40]....
        /*0388*/ 	.word	0x00000d60
        /*038c*/ 	.word	0x000000ff
        /*0390*/ 	.word	0x00000138
        /*0394*/ 	.short	0x0100
        /*0396*/ 	.byte	0x05
	.zero		1


	//   ....[41]....
        /*0398*/ 	.word	0x00000d70
        /*039c*/ 	.word	0x000000ff
        /*03a0*/ 	.word	0x00000148
        /*03a4*/ 	.short	0x0100
        /*03a6*/ 	.byte	0x05
	.zero		1


	//   ....[42]....
        /*03a8*/ 	.word	0x00001650
        /*03ac*/ 	.word	0x00000003
        /*03b0*/ 	.word	0x00000140
        /*03b4*/ 	.short	0x010a
        /*03b6*/ 	.byte	0xff
	.zero		1


	//   ....[43]....
        /*03b8*/ 	.word	0x00001680
        /*03bc*/ 	.word	0x00000003
        /*03c0*/ 	.word	0x00000130
        /*03c4*/ 	.short	0x0101
        /*03c6*/ 	.byte	0xff
	.zero		1


	//   ....[44]....
        /*03c8*/ 	.word	0x00001750
        /*03cc*/ 	.word	0x000000ff
        /*03d0*/ 	.word	0x00000040
        /*03d4*/ 	.short	0x010a
        /*03d6*/ 	.byte	0x08
	.zero		1


	//   ....[45]....
        /*03d8*/ 	.word	0x00001800
        /*03dc*/ 	.word	0x000000ff
        /*03e0*/ 	.word	0x00000040
        /*03e4*/ 	.short	0x010a
        /*03e6*/ 	.byte	0x21
	.zero		1


	//   ....[46]....
        /*03e8*/ 	.word	0x00001950
        /*03ec*/ 	.word	0x000000ff
        /*03f0*/ 	.word	0x00000040
        /*03f4*/ 	.short	0x010a
        /*03f6*/ 	.byte	0x08
	.zero		1


	//   ....[47]....
        /*03f8*/ 	.word	0x00001ab0
        /*03fc*/ 	.word	0x000000ff
        /*0400*/ 	.word	0x000000c8
        /*0404*/ 	.short	0x0101
        /*0406*/ 	.byte	0x04
	.zero		1


	//   ....[48]....
        /*0408*/ 	.word	0x00001ad0
        /*040c*/ 	.word	0x000000ff
        /*0410*/ 	.word	0x00000040
        /*0414*/ 	.short	0x010a
        /*0416*/ 	.byte	0x08
	.zero		1


	//   ....[49]....
        /*0418*/ 	.word	0x00001b60
        /*041c*/ 	.word	0x000000ff
        /*0420*/ 	.word	0x00000040
        /*0424*/ 	.short	0x010a
        /*0426*/ 	.byte	0x19
	.zero		1


	//   ....[50]....
        /*0428*/ 	.word	0x00001cb0
        /*042c*/ 	.word	0x000000ff
        /*0430*/ 	.word	0x00000040
        /*0434*/ 	.short	0x010a
        /*0436*/ 	.byte	0x08
	.zero		1


	//   ....[51]....
        /*0438*/ 	.word	0x00001e40
        /*043c*/ 	.word	0x00000002
        /*0440*/ 	.word	0x000000d0
        /*0444*/ 	.short	0x010a
        /*0446*/ 	.byte	0xff
	.zero		1


	//   ....[52]....
        /*0448*/ 	.word	0x00001f00
        /*044c*/ 	.word	0x00000002
        /*0450*/ 	.word	0x00000000
        /*0454*/ 	.short	0x0101
        /*0456*/ 	.byte	0xff
	.zero		1


	//   ....[53]....
        /*0458*/ 	.word	0x00002460
        /*045c*/ 	.word	0x000000ff
        /*0460*/ 	.word	0x00000000
        /*0464*/ 	.short	0x010a
        /*0466*/ 	.byte	0x05
	.zero		1


	//   ....[54]....
        /*0468*/ 	.word	0x000024f0
        /*046c*/ 	.word	0x000000ff
        /*0470*/ 	.word	0x00000000
        /*0474*/ 	.short	0x010a
        /*0476*/ 	.byte	0x05
	.zero		1


	//   ....[55]....
        /*0478*/ 	.word	0x00002580
        /*047c*/ 	.word	0x000000ff
        /*0480*/ 	.word	0x00000000
        /*0484*/ 	.short	0x010a
        /*0486*/ 	.byte	0x05
	.zero		1


	//   ....[56]....
        /*0488*/ 	.word	0x00002610
        /*048c*/ 	.word	0x000000ff
        /*0490*/ 	.word	0x00000000
        /*0494*/ 	.short	0x010a
        /*0496*/ 	.byte	0x05
	.zero		1


	//   ....[57]....
        /*0498*/ 	.word	0x000026a0
        /*049c*/ 	.word	0x000000ff
        /*04a0*/ 	.word	0x00000000
        /*04a4*/ 	.short	0x010a
        /*04a6*/ 	.byte	0x05
	.zero		1


	//   ....[58]....
        /*04a8*/ 	.word	0x00002730
        /*04ac*/ 	.word	0x000000ff
        /*04b0*/ 	.word	0x00000000
        /*04b4*/ 	.short	0x010a
        /*04b6*/ 	.byte	0x05
	.zero		1


	//   ....[59]....
        /*04b8*/ 	.word	0x000027c0
        /*04bc*/ 	.word	0x000000ff
        /*04c0*/ 	.word	0x00000000
        /*04c4*/ 	.short	0x010a
        /*04c6*/ 	.byte	0x05
	.zero		1


	//   ....[60]....
        /*04c8*/ 	.word	0x00002860
        /*04cc*/ 	.word	0x00000000
        /*04d0*/ 	.word	0x00000000
        /*04d4*/ 	.short	0x010a
        /*04d6*/ 	.byte	0xff
	.zero		1


	//   ....[61]....
        /*04d8*/ 	.word	0x00002980
        /*04dc*/ 	.word	0x00000000
        /*04e0*/ 	.word	0x00000130
        /*04e4*/ 	.short	0x010a
        /*04e6*/ 	.byte	0xff
	.zero		1


	//   ....[62]....
        /*04e8*/ 	.word	0x000029e0
        /*04ec*/ 	.word	0x00000004
        /*04f0*/ 	.word	0x00000000
        /*04f4*/ 	.short	0x0101
        /*04f6*/ 	.byte	0xff
	.zero		1


	//   ....[63]....
        /*04f8*/ 	.word	0x00002a00
        /*04fc*/ 	.word	0x000000ff
        /*0500*/ 	.word	0x000000e0
        /*0504*/ 	.short	0x010a
        /*0506*/ 	.byte	0x05
	.zero		1


	//   ....[64]....
        /*0508*/ 	.word	0x00002b20
        /*050c*/ 	.word	0x00000000
        /*0510*/ 	.word	0x000000d0
        /*0514*/ 	.short	0x010a
        /*0516*/ 	.byte	0xff
	.zero		1


	//   ....[65]....
        /*0518*/ 	.word	0x00002c30
        /*051c*/ 	.word	0x00000000
        /*0520*/ 	.word	0x00000000
        /*0524*/ 	.short	0x0101
        /*0526*/ 	.byte	0xff
	.zero		1


	//   ....[66]....
        /*0528*/ 	.word	0x00002cc0
        /*052c*/ 	.word	0x000000ff
        /*0530*/ 	.word	0x000000e0
        /*0534*/ 	.short	0x0106
        /*0536*/ 	.byte	0x05
	.zero		1


	//   ....[67]....
        /*0538*/ 	.word	0x00002ce0
        /*053c*/ 	.word	0x000000ff
        /*0540*/ 	.word	0x000000e0
        /*0544*/ 	.short	0x010a
        /*0546*/ 	.byte	0x05
	.zero		1


	//   ....[68]....
        /*0548*/ 	.word	0x00002d70
        /*054c*/ 	.word	0x000000ff
        /*0550*/ 	.word	0x000000e0
        /*0554*/ 	.short	0x0106
        /*0556*/ 	.byte	0x04
	.zero		1


	//   ....[69]....
        /*0558*/ 	.word	0x00002db0
        /*055c*/ 	.word	0x00000000
        /*0560*/ 	.word	0x000000e0
        /*0564*/ 	.short	0x010a
        /*0566*/ 	.byte	0xff
	.zero		1


	//   ....[70]....
        /*0568*/ 	.word	0x000032f0
        /*056c*/ 	.word	0x00000000
        /*0570*/ 	.word	0x000000d0
        /*0574*/ 	.short	0x010a
        /*0576*/ 	.byte	0xff
	.zero		1


	//   ....[71]....
        /*0578*/ 	.word	0x000033f0
        /*057c*/ 	.word	0x00000003
        /*0580*/ 	.word	0x00000000
        /*0584*/ 	.short	0x0101
        /*0586*/ 	.byte	0xff
	.zero		1


	//   ....[72]....
        /*0588*/ 	.word	0x00003400
        /*058c*/ 	.word	0x000000ff
        /*0590*/ 	.word	0x00000000
        /*0594*/ 	.short	0x010a
        /*0596*/ 	.byte	0x06
	.zero		1


	//   ....[73]....
        /*0598*/ 	.word	0x00003480
        /*059c*/ 	.word	0x000000ff
        /*05a0*/ 	.word	0x00000110
        /*05a4*/ 	.short	0x010a
        /*05a6*/ 	.byte	0x07
	.zero		1


	//   ....[74]....
        /*05a8*/ 	.word	0x00003560
        /*05ac*/ 	.word	0x000000ff
        /*05b0*/ 	.word	0x00000000
        /*05b4*/ 	.short	0x010a
        /*05b6*/ 	.byte	0x06
	.zero		1


	//   ....[75]....
        /*05b8*/ 	.word	0x00003690
        /*05bc*/ 	.word	0x000000ff
        /*05c0*/ 	.word	0x00000000
        /*05c4*/ 	.short	0x010a
        /*05c6*/ 	.byte	0x1a
	.zero		1


	//   ....[76]....
        /*05c8*/ 	.word	0x00003930
        /*05cc*/ 	.word	0x000000ff
        /*05d0*/ 	.word	0x00000000
        /*05d4*/ 	.short	0x010a
        /*05d6*/ 	.byte	0x06
	.zero		1


	//   ....[77]....
        /*05d8*/ 	.word	0x000039c0
        /*05dc*/ 	.word	0x000000ff
        /*05e0*/ 	.word	0x00000000
        /*05e4*/ 	.short	0x010a
        /*05e6*/ 	.byte	0x06
	.zero		1


	//   ....[78]....
        /*05e8*/ 	.word	0x00003a50
        /*05ec*/ 	.word	0x000000ff
        /*05f0*/ 	.word	0x00000000
        /*05f4*/ 	.short	0x010a
        /*05f6*/ 	.byte	0x06
	.zero		1


	//   ....[79]....
        /*05f8*/ 	.word	0x00003ae0
        /*05fc*/ 	.word	0x000000ff
        /*0600*/ 	.word	0x00000000
        /*0604*/ 	.short	0x010a
        /*0606*/ 	.byte	0x07
	.zero		1


	//   ....[80]....
        /*0608*/ 	.word	0x00003f60
        /*060c*/ 	.word	0x00000000
        /*0610*/ 	.word	0x000000d0
        /*0614*/ 	.short	0x010a
        /*0616*/ 	.byte	0xff
	.zero		1


	//   ....[81]....
        /*0618*/ 	.word	0x00004020
        /*061c*/ 	.word	0x00000000
        /*0620*/ 	.word	0x00000000
        /*0624*/ 	.short	0x0101
        /*0626*/ 	.byte	0xff
	.zero		1


	//   ....[82]....
        /*0628*/ 	.word	0x00004340
        /*062c*/ 	.word	0x000000ff
        /*0630*/ 	.word	0x000000c8
        /*0634*/ 	.short	0x010a
        /*0636*/ 	.byte	0x07
	.zero		1


	//   ....[83]....
        /*0638*/ 	.word	0x00004530
        /*063c*/ 	.word	0x000000ff
        /*0640*/ 	.word	0x000000a0
        /*0644*/ 	.short	0x010a
        /*0646*/ 	.byte	0x07
	.zero		1


	//   ....[84]....
        /*0648*/ 	.word	0x000046a0
        /*064c*/ 	.word	0x000000ff
        /*0650*/ 	.word	0x00000080
        /*0654*/ 	.short	0x010b
        /*0656*/ 	.byte	0x07
	.zero		1


	//   ....[85]....
        /*0658*/ 	.word	0x000046b0
        /*065c*/ 	.word	0x000000ff
        /*0660*/ 	.word	0x00000000
        /*0664*/ 	.short	0x0101
        /*0666*/ 	.byte	0x08
	.zero		1


	//   ....[86]....
        /*0668*/ 	.word	0x000046d0
        /*066c*/ 	.word	0x000000ff
        /*0670*/ 	.word	0x000000a8
        /*0674*/ 	.short	0x010a
        /*0676*/ 	.byte	0x07
	.zero		1


	//   ....[87]....
        /*0678*/ 	.word	0x00004830
        /*067c*/ 	.word	0x000000ff
        /*0680*/ 	.word	0x00000088
        /*0684*/ 	.short	0x010b
        /*0686*/ 	.byte	0x07
	.zero		1


	//   ....[88]....
        /*0688*/ 	.word	0x00004840
        /*068c*/ 	.word	0x000000ff
        /*0690*/ 	.word	0x00000000
        /*0694*/ 	.short	0x0101
        /*0696*/ 	.byte	0x08
	.zero		1


	//   ....[89]....
        /*0698*/ 	.word	0x00004850
        /*069c*/ 	.word	0x000000ff
        /*06a0*/ 	.word	0x000000b0
        /*06a4*/ 	.short	0x010a
        /*06a6*/ 	.byte	0x07
	.zero		1


	//   ....[90]....
        /*06a8*/ 	.word	0x000049f0
        /*06ac*/ 	.word	0x000000ff
        /*06b0*/ 	.word	0x00000090
        /*06b4*/ 	.short	0x010b
        /*06b6*/ 	.byte	0x07
	.zero		1


	//   ....[91]....
        /*06b8*/ 	.word	0x00004a60
        /*06bc*/ 	.word	0x000000ff
        /*06c0*/ 	.word	0x00000000
        /*06c4*/ 	.short	0x0101
        /*06c6*/ 	.byte	0x08
	.zero		1


	//   ....[92]....
        /*06c8*/ 	.word	0x00004a90
        /*06cc*/ 	.word	0x000000ff
        /*06d0*/ 	.word	0x000000b8
        /*06d4*/ 	.short	0x010a
        /*06d6*/ 	.byte	0x07
	.zero		1


	//   ....[93]....
        /*06d8*/ 	.word	0x00004ca0
        /*06dc*/ 	.word	0x000000ff
        /*06e0*/ 	.word	0x00000098
        /*06e4*/ 	.short	0x010b
        /*06e6*/ 	.byte	0x07
	.zero		1


	//   ....[94]....
        /*06e8*/ 	.word	0x00004cc0
        /*06ec*/ 	.word	0x000000ff
        /*06f0*/ 	.word	0x00000000
        /*06f4*/ 	.short	0x0101
        /*06f6*/ 	.byte	0x0d
	.zero		1


	//   ....[95]....
        /*06f8*/ 	.word	0x00004cf0
        /*06fc*/ 	.word	0x000000ff
        /*0700*/ 	.word	0x000000a0
        /*0704*/ 	.short	0x010a
        /*0706*/ 	.byte	0x07
	.zero		1


	//   ....[96]....
        /*0708*/ 	.word	0x00004d10
        /*070c*/ 	.word	0x000000ff
        /*0710*/ 	.word	0x000000a8
        /*0714*/ 	.short	0x010a
        /*0716*/ 	.byte	0x07
	.zero		1


	//   ....[97]....
        /*0718*/ 	.word	0x00004d30
        /*071c*/ 	.word	0x000000ff
        /*0720*/ 	.word	0x000000b0
        /*0724*/ 	.short	0x010a
        /*0726*/ 	.byte	0x07
	.zero		1


	//   ....[98]....
        /*0728*/ 	.word	0x00004d70
        /*072c*/ 	.word	0x00000000
        /*0730*/ 	.word	0x000000b8
        /*0734*/ 	.short	0x010a
        /*0736*/ 	.byte	0xff
	.zero		1


	//   ....[99]....
        /*0738*/ 	.word	0x000050d0
        /*073c*/ 	.word	0x00000000
        /*0740*/ 	.word	0x000000d0
        /*0744*/ 	.short	0x010a
        /*0746*/ 	.byte	0xff
	.zero		1


	//   ....[100]....
        /*0748*/ 	.word	0x000051e0
        /*074c*/ 	.word	0x00000000
        /*0750*/ 	.word	0x00000000
        /*0754*/ 	.short	0x0101
        /*0756*/ 	.byte	0xff
	.zero		1


	//   ....[101]....
        /*0758*/ 	.word	0x00005c40
        /*075c*/ 	.word	0x000000ff
        /*0760*/ 	.word	0x00000080
        /*0764*/ 	.short	0x010a
        /*0766*/ 	.byte	0x30
	.zero		1


	//   ....[102]....
        /*0768*/ 	.word	0x00005cb0
        /*076c*/ 	.word	0x0000004f
        /*0770*/ 	.word	0x000000f0
        /*0774*/ 	.short	0x010a
        /*0776*/ 	.byte	0xff
	.zero		1


	//   ....[103]....
        /*0778*/ 	.word	0x00005d60
        /*077c*/ 	.word	0x000000ff
        /*0780*/ 	.word	0x00000080
        /*0784*/ 	.short	0x010a
        /*0786*/ 	.byte	0x30
	.zero		1


	//   ....[104]....
        /*0788*/ 	.word	0x00005e40
        /*078c*/ 	.word	0x0000004f
        /*0790*/ 	.word	0x000000f0
        /*0794*/ 	.short	0x010a
        /*0796*/ 	.byte	0xff
	.zero		1


	//   ....[105]....
        /*0798*/ 	.word	0x00006570
        /*079c*/ 	.word	0x00000000
        /*07a0*/ 	.word	0x00000000
        /*07a4*/ 	.short	0x0101
        /*07a6*/ 	.byte	0xff
	.zero		1


	//   ....[106]....
        /*07a8*/ 	.word	0x00006580
        /*07ac*/ 	.word	0x00000003
        /*07b0*/ 	.word	0x00000080
        /*07b4*/ 	.short	0x010a
        /*07b6*/ 	.byte	0xff
	.zero		1


	//   ....[107]....
        /*07b8*/ 	.word	0x00006640
        /*07bc*/ 	.word	0x00000003
        /*07c0*/ 	.word	0x00000080
        /*07c4*/ 	.short	0x010a
        /*07c6*/ 	.byte	0xff
	.zero		1


	//   ....[108]....
        /*07c8*/ 	.word	0x00006df0
        /*07cc*/ 	.word	0x00000026
        /*07d0*/ 	.word	0x00000000
        /*07d4*/ 	.short	0x0101
        /*07d6*/ 	.byte	0xff
	.zero		1


	//   ....[109]....
        /*07d8*/ 	.word	0x00006e10
        /*07dc*/ 	.word	0x00000053
        /*07e0*/ 	.word	0x00000080
        /*07e4*/ 	.short	0x010a
        /*07e6*/ 	.byte	0xff
	.zero		1


	//   ....[110]....
        /*07e8*/ 	.word	0x00006ec0
        /*07ec*/ 	.word	0x00000053
        /*07f0*/ 	.word	0x00000080
        /*07f4*/ 	.short	0x010a
        /*07f6*/ 	.byte	0xff
	.zero		1


	//   ....[111]....
        /*07f8*/ 	.word	0x00007670
        /*07fc*/ 	.word	0x00000026
        /*0800*/ 	.word	0x00000000
        /*0804*/ 	.short	0x0101
        /*0806*/ 	.byte	0xff
	.zero		1


	//   ....[112]....
        /*0808*/ 	.word	0x00007690
        /*080c*/ 	.word	0x00000058
        /*0810*/ 	.word	0x00000080
        /*0814*/ 	.short	0x010a
        /*0816*/ 	.byte	0xff
	.zero		1


	//   ....[113]....
        /*0818*/ 	.word	0x00007740
        /*081c*/ 	.word	0x00000058
        /*0820*/ 	.word	0x00000080
        /*0824*/ 	.short	0x010a
        /*0826*/ 	.byte	0xff
	.zero		1


	//   ....[114]....
        /*0828*/ 	.word	0x00007a80
        /*082c*/ 	.word	0x000000ff
        /*0830*/ 	.word	0x00000000
        /*0834*/ 	.short	0x0101
        /*0836*/ 	.byte	0x05
	.zero		1


	//   ....[115]....
        /*0838*/ 	.word	0x00007f50
        /*083c*/ 	.word	0x00000002
        /*0840*/ 	.word	0x00000000
        /*0844*/ 	.short	0x0101
        /*0846*/ 	.byte	0xff
	.zero		1


	//   ....[116]....
        /*0848*/ 	.word	0x000081c0
        /*084c*/ 	.word	0x000000ff
        /*0850*/ 	.word	0x00000000
        /*0854*/ 	.short	0x0101
        /*0856*/ 	.byte	0x04
	.zero		1


	//   ....[117]....
        /*0858*/ 	.word	0x000081e0
        /*085c*/ 	.word	0x00000003
        /*0860*/ 	.word	0x00000140
        /*0864*/ 	.short	0x010a
        /*0866*/ 	.byte	0xff
	.zero		1


	//   ....[118]....
        /*0868*/ 	.word	0x00008240
        /*086c*/ 	.word	0x00000002
        /*0870*/ 	.word	0x00000040
        /*0874*/ 	.short	0x010a
        /*0876*/ 	.byte	0xff
	.zero		1


	//   ....[119]....
        /*0878*/ 	.word	0x000082a0
        /*087c*/ 	.word	0x00000002
        /*0880*/ 	.word	0x00000040
        /*0884*/ 	.short	0x010a
        /*0886*/ 	.byte	0xff
	.zero		1


	//   ....[120]....
        /*0888*/ 	.word	0x000082f0
        /*088c*/ 	.word	0x00000002
        /*0890*/ 	.word	0x000000d0
        /*0894*/ 	.short	0x010a
        /*0896*/ 	.byte	0xff
	.zero		1


	//   ....[121]....
        /*0898*/ 	.word	0x00008350
        /*089c*/ 	.word	0x00000000
        /*08a0*/ 	.word	0x00000000
        /*08a4*/ 	.short	0x010a
        /*08a6*/ 	.byte	0xff
	.zero		1


	//   ....[122]....
        /*08a8*/ 	.word	0x000083b0
        /*08ac*/ 	.word	0x00000000
        /*08b0*/ 	.word	0x00000000
        /*08b4*/ 	.short	0x010a
        /*08b6*/ 	.byte	0xff
	.zero		1


	//   ....[123]....
        /*08b8*/ 	.word	0x00008410
        /*08bc*/ 	.word	0x00000000
        /*08c0*/ 	.word	0x00000000
        /*08c4*/ 	.short	0x010a
        /*08c6*/ 	.byte	0xff
	.zero		1


	//   ....[124]....
        /*08c8*/ 	.word	0x00008470
        /*08cc*/ 	.word	0x00000000
        /*08d0*/ 	.word	0x00000000
        /*08d4*/ 	.short	0x010a
        /*08d6*/ 	.byte	0xff
	.zero		1


	//   ....[125]....
        /*08d8*/ 	.word	0x000084d0
        /*08dc*/ 	.word	0x00000000
        /*08e0*/ 	.word	0x00000000
        /*08e4*/ 	.short	0x010a
        /*08e6*/ 	.byte	0xff
	.zero		1


	//   ....[126]....
        /*08e8*/ 	.word	0x00008530
        /*08ec*/ 	.word	0x00000000
        /*08f0*/ 	.word	0x00000000
        /*08f4*/ 	.short	0x010a
        /*08f6*/ 	.byte	0xff
	.zero		1


	//   ....[127]....
        /*08f8*/ 	.word	0x00008590
        /*08fc*/ 	.word	0x00000000
        /*0900*/ 	.word	0x00000000
        /*0904*/ 	.short	0x010a
        /*0906*/ 	.byte	0xff
	.zero		1


	//   ....[128]....
        /*0908*/ 	.word	0x000085e0
        /*090c*/ 	.word	0x00000000
        /*0910*/ 	.word	0x00000130
        /*0914*/ 	.short	0x010a
        /*0916*/ 	.byte	0xff
	.zero		1


	//   ....[129]....
        /*0918*/ 	.word	0x00008640
        /*091c*/ 	.word	0x00000000
        /*0920*/ 	.word	0x000000e0
        /*0924*/ 	.short	0x010a
        /*0926*/ 	.byte	0xff
	.zero		1


	//   ....[130]....
        /*0928*/ 	.word	0x00008690
        /*092c*/ 	.word	0x00000000
        /*0930*/ 	.word	0x000000d0
        /*0934*/ 	.short	0x010a
        /*0936*/ 	.byte	0xff
	.zero		1


	//   ....[131]....
        /*0938*/ 	.word	0x000086f0
        /*093c*/ 	.word	0x00000000
        /*0940*/ 	.word	0x000000e0
        /*0944*/ 	.short	0x010a
        /*0946*/ 	.byte	0xff
	.zero		1


	//   ....[132]....
        /*0948*/ 	.word	0x00008740
        /*094c*/ 	.word	0x00000000
        /*0950*/ 	.word	0x000000d0
        /*0954*/ 	.short	0x010a
        /*0956*/ 	.byte	0xff
	.zero		1


	//   ....[133]....
        /*0958*/ 	.word	0x000087a0
        /*095c*/ 	.word	0x00000003
        /*0960*/ 	.word	0x00000110
        /*0964*/ 	.short	0x010a
        /*0966*/ 	.byte	0xff
	.zero		1


	//   ....[134]....
        /*0968*/ 	.word	0x00008800
        /*096c*/ 	.word	0x00000000
        /*0970*/ 	.word	0x00000000
        /*0974*/ 	.short	0x010a
        /*0976*/ 	.byte	0xff
	.zero		1


	//   ....[135]....
        /*0978*/ 	.word	0x00008860
        /*097c*/ 	.word	0x00000000
        /*0980*/ 	.word	0x00000000
        /*0984*/ 	.short	0x010a
        /*0986*/ 	.byte	0xff
	.zero		1


	//   ....[136]....
        /*0988*/ 	.word	0x000088c0
        /*098c*/ 	.word	0x00000000
        /*0990*/ 	.word	0x00000000
        /*0994*/ 	.short	0x010a
        /*0996*/ 	.byte	0xff
	.zero		1


	//   ....[137]....
        /*0998*/ 	.word	0x00008920
        /*099c*/ 	.word	0x00000000
        /*09a0*/ 	.word	0x00000000
        /*09a4*/ 	.short	0x010a
        /*09a6*/ 	.byte	0xff
	.zero		1


	//   ....[138]....
        /*09a8*/ 	.word	0x00008980
        /*09ac*/ 	.word	0x00000000
        /*09b0*/ 	.word	0x00000000
        /*09b4*/ 	.short	0x010a
        /*09b6*/ 	.byte	0xff
	.zero		1


	//   ....[139]....
        /*09b8*/ 	.word	0x000089d0
        /*09bc*/ 	.word	0x00000000
        /*09c0*/ 	.word	0x000000d0
        /*09c4*/ 	.short	0x010a
        /*09c6*/ 	.byte	0xff
	.zero		1


	//   ....[140]....
        /*09c8*/ 	.word	0x00008a30
        /*09cc*/ 	.word	0x00000000
        /*09d0*/ 	.word	0x000000c8
        /*09d4*/ 	.short	0x010a
        /*09d6*/ 	.byte	0xff
	.zero		1


	//   ....[141]....
        /*09d8*/ 	.word	0x00008a90
        /*09dc*/ 	.word	0x00000003
        /*09e0*/ 	.word	0x000000a0
        /*09e4*/ 	.short	0x010a
        /*09e6*/ 	.byte	0xff
	.zero		1


	//   ....[142]....
        /*09e8*/ 	.word	0x00008af0
        /*09ec*/ 	.word	0x00000003
        /*09f0*/ 	.word	0x000000a8
        /*09f4*/ 	.short	0x010a
        /*09f6*/ 	.byte	0xff
	.zero		1


	//   ....[143]....
        /*09f8*/ 	.word	0x00008b50
        /*09fc*/ 	.word	0x00000003
        /*0a00*/ 	.word	0x000000b0
        /*0a04*/ 	.short	0x010a
        /*0a06*/ 	.byte	0xff
	.zero		1


	//   ....[144]....
        /*0a08*/ 	.word	0x00008bb0
        /*0a0c*/ 	.word	0x00000003
        /*0a10*/ 	.word	0x000000b8
        /*0a14*/ 	.short	0x010a
        /*0a16*/ 	.byte	0xff
	.zero		1


	//   ....[145]....
        /*0a18*/ 	.word	0x00008c10
        /*0a1c*/ 	.word	0x00000000
        /*0a20*/ 	.word	0x000000a0
        /*0a24*/ 	.short	0x010a
        /*0a26*/ 	.byte	0xff
	.zero		1


	//   ....[146]....
        /*0a28*/ 	.word	0x00008c70
        /*0a2c*/ 	.word	0x00000000
        /*0a30*/ 	.word	0x000000a8
        /*0a34*/ 	.short	0x010a
        /*0a36*/ 	.byte	0xff
	.zero		1


	//   ....[147]....
        /*0a38*/ 	.word	0x00008cd0
        /*0a3c*/ 	.word	0x00000000
        /*0a40*/ 	.word	0x000000b0
        /*0a44*/ 	.short	0x010a
        /*0a46*/ 	.byte	0xff
	.zero		1


	//   ....[148]....
        /*0a48*/ 	.word	0x00008d20
        /*0a4c*/ 	.word	0x00000000
        /*0a50*/ 	.word	0x000000d0
        /*0a54*/ 	.short	0x010a
        /*0a56*/ 	.byte	0xff
	.zero		1


	//   ....[149]....
        /*0a58*/ 	.word	0x00008d80
        /*0a5c*/ 	.word	0x00000002
        /*0a60*/ 	.word	0x00000080
        /*0a64*/ 	.short	0x010a
        /*0a66*/ 	.byte	0xff
	.zero		1


	//   ....[150]....
        /*0a68*/ 	.word	0x00008dd0
        /*0a6c*/ 	.word	0x0000004f
        /*0a70*/ 	.word	0x000000f0
        /*0a74*/ 	.short	0x010a
        /*0a76*/ 	.byte	0xff
	.zero		1


	//   ....[151]....
        /*0a78*/ 	.word	0x00008e20
        /*0a7c*/ 	.word	0x00000003
        /*0a80*/ 	.word	0x00000080
        /*0a84*/ 	.short	0x010a
        /*0a86*/ 	.byte	0xff
	.zero		1


	//   ....[152]....
        /*0a88*/ 	.word	0x00008e70
        /*0a8c*/ 	.word	0x00000053
        /*0a90*/ 	.word	0x00000080
        /*0a94*/ 	.short	0x010a
        /*0a96*/ 	.byte	0xff
	.zero		1


	//   ....[153]....
        /*0a98*/ 	.word	0x00008ec0
        /*0a9c*/ 	.word	0x00000058
        /*0aa0*/ 	.word	0x00000080
        /*0aa4*/ 	.short	0x010a
        /*0aa6*/ 	.byte	0xff
	.zero		1


	//----- nvinfo : EIATTR_NUM_MBARRIERS
	.align		4
.L_47:
        /*0aa8*/ 	.byte	0x03, 0x38
        /*0aaa*/ 	.short	0x002a


	//----- nvinfo : EIATTR_EXIT_INSTR_OFFSETS
	.align		4
        /*0aac*/ 	.byte	0x04, 0x1c
        /*0aae*/ 	.short	(.L_49 - .L_48)


	//   ....[0]....
.L_48:
        /*0ab0*/ 	.word	0x00002890


	//   ....[1]....
        /*0ab4*/ 	.word	0x00002d80


	//   ....[2]....
        /*0ab8*/ 	.word	0x00002de0


	//   ....[3]....
        /*0abc*/ 	.word	0x00003d40


	//   ....[4]....
        /*0ac0*/ 	.word	0x00004da0


	//   ....[5]....
        /*0ac4*/ 	.word	0x00004de0


	//   ....[6]....
        /*0ac8*/ 	.word	0x000080b0


	//   ....[7]....
        /*0acc*/ 	.word	0x00008130


	//   ....[8]....
        /*0ad0*/ 	.word	0x00008160


	//   ....[9]....
        /*0ad4*/ 	.word	0x000081d0


	//----- nvinfo : EIATTR_MAX_THREADS
	.align		4
.L_49:
        /*0ad8*/ 	.byte	0x04, 0x05
        /*0ada*/ 	.short	(.L_51 - .L_50)
.L_50:
        /*0adc*/ 	.word	0x00000100
        /*0ae0*/ 	.word	0x00000001
        /*0ae4*/ 	.word	0x00000001


	//----- nvinfo : EIATTR_CRS_STACK_SIZE
	.align		4
.L_51:
        /*0ae8*/ 	.byte	0x04, 0x1e
        /*0aea*/ 	.short	(.L_53 - .L_52)
.L_52:
        /*0aec*/ 	.word	0x00000000


	//----- nvinfo : EIATTR_CBANK_PARAM_SIZE
	.align		4
.L_53:
        /*0af0*/ 	.byte	0x03, 0x19
        /*0af2*/ 	.short	0x0800


	//----- nvinfo : EIATTR_PARAM_CBANK
	.align		4
        /*0af4*/ 	.byte	0x04, 0x0a
        /*0af6*/ 	.short	(.L_55 - .L_54)
	.align		4
.L_54:
        /*0af8*/ 	.word	index@(.nv.constant0._ZN7cutlass13device_kernelINS_4gemm6kernel13GemmUniversalIN4cute5tupleIJiiiiEEENS1_10collective13CollectiveMmaINS1_35MainloopSm100TmaUmmaWarpSpecializedILi8ELi2ELi4ENS5_IJNS4_1CILi1EEESB_SB_EEEEENS5_IJNSA_ILi64EEENSA_ILi128EEESE_EEENS_10bfloat16_tENS5_IJlSB_lEEESH_NS5_IJSB_llEEENS4_8TiledMMAINS4_8MMA_AtomIJNS4_20SM100_MMA_F16BF16_SSISH_SH_fLi64ELi128ELNS4_4UMMA5MajorE0ELSO_1ELNSN_7ScaleInE0ELSP_0EEEEEENS4_6LayoutISC_NS5_IJNSA_ILi0EEEST_ST_EEEEENS5_IJNS4_10UnderscoreESW_SW_EEEEENS4_13SM90_TMA_LOADENS4_14ComposedLayoutINS4_7SwizzleILi3ELi4ELi3EEENS4_18smem_ptr_flag_bitsILi16EEENSS_INS5_IJNSA_ILi8EEESE_EEENS5_IJSE_SB_EEEEEEEvNS4_8identityESZ_NS10_IS12_S14_NSS_INS5_IJSE_S15_EEENS5_IJSB_SE_EEEEEEEvS1A_EENS_8epilogue10collective18CollectiveEpilogueINS1G_23Sm100TmaWarpSpecializedILi4ELi2ELi16ELb1ELb0EEEJSG_NS5_IJNSS_ISE_SB_EENSS_INSA_ILi32EEESB_EEEEESH_SI_SH_SI_NS1G_6fusion15FusionCallbacksIS1K_NS1P_17LinearCombinationISH_fSH_fLNS_15FloatRoundStyleE2EEESG_S1O_JEEENS4_5SM1004TMEM4LOAD26SM100_TMEM_LOAD_16dp256b4xESZ_NS10_INS11_ILi2ELi4ELi3EEES14_NSS_INS5_IJS15_S1M_EEENS5_IJS1M_SB_EEEEEEENS4_17SM75_U32x4_LDSM_NENS4_14SM90_TMA_STOREES23_NS4_17SM90_U32x4_STSM_NENS4_39AutoVectorizingCopyWithAssumedAlignmentILi128EEEEEEvvEEEEvNT_6ParamsE)
        /*0afc*/ 	.short	0x0380
        /*0afe*/ 	.short	0x0800


	//----- nvinfo : EIATTR_SW_WAR
	.align		4
.L_55:
        /*0b00*/ 	.byte	0x04, 0x36
        /*0b02*/ 	.short	(.L_57 - .L_56)
.L_56:
        /*0b04*/ 	.word	0x00000008
.L_57:


//--------------------- .nv.callgraph             --------------------------
	.section	.nv.callgraph,"",@"SHT_CUDA_CALLGRAPH"
	.align	4
	.sectionentsize	8
	.align		4
        /*0000*/ 	.word	0x00000000
	.align		4
        /*0004*/ 	.word	0xffffffff
	.align		4
        /*0008*/ 	.word	index@(_ZN7cutlass13device_kernelINS_4gemm6kernel13GemmUniversalIN4cute5tupleIJiiiiEEENS1_10collective13CollectiveMmaINS1_35MainloopSm100TmaUmmaWarpSpecializedILi8ELi2ELi4ENS5_IJNS4_1CILi1EEESB_SB_EEEEENS5_IJNSA_ILi64EEENSA_ILi128EEESE_EEENS_10bfloat16_tENS5_IJlSB_lEEESH_NS5_IJSB_llEEENS4_8TiledMMAINS4_8MMA_AtomIJNS4_20SM100_MMA_F16BF16_SSISH_SH_fLi64ELi128ELNS4_4UMMA5MajorE0ELSO_1ELNSN_7ScaleInE0ELSP_0EEEEEENS4_6LayoutISC_NS5_IJNSA_ILi0EEEST_ST_EEEEENS5_IJNS4_10UnderscoreESW_SW_EEEEENS4_13SM90_TMA_LOADENS4_14ComposedLayoutINS4_7SwizzleILi3ELi4ELi3EEENS4_18smem_ptr_flag_bitsILi16EEENSS_INS5_IJNSA_ILi8EEESE_EEENS5_IJSE_SB_EEEEEEEvNS4_8identityESZ_NS10_IS12_S14_NSS_INS5_IJSE_S15_EEENS5_IJSB_SE_EEEEEEEvS1A_EENS_8epilogue10collective18CollectiveEpilogueINS1G_23Sm100TmaWarpSpecializedILi4ELi2ELi16ELb1ELb0EEEJSG_NS5_IJNSS_ISE_SB_EENSS_INSA_ILi32EEESB_EEEEESH_SI_SH_SI_NS1G_6fusion15FusionCallbacksIS1K_NS1P_17LinearCombinationISH_fSH_fLNS_15FloatRoundStyleE2EEESG_S1O_JEEENS4_5SM1004TMEM4LOAD26SM100_TMEM_LOAD_16dp256b4xESZ_NS10_INS11_ILi2ELi4ELi3EEES14_NSS_INS5_IJS15_S1M_EEENS5_IJS1M_SB_EEEEEEENS4_17SM75_U32x4_LDSM_NENS4_14SM90_TMA_STOREES23_NS4_17SM90_U32x4_STSM_NENS4_39AutoVectorizingCopyWithAssumedAlignmentILi128EEEEEEvvEEEEvNT_6ParamsE)
	.align		4
        /*000c*/ 	.word	index@(__assertfail)
	.align		4
        /*0010*/ 	.word	0x00000000
	.align		4
        /*0014*/ 	.word	0xfffffffe
	.align		4
        /*0018*/ 	.word	0x00000000
	.align		4
        /*001c*/ 	.word	0xfffffffd
	.align		4
        /*0020*/ 	.word	0x00000000
	.align		4
        /*0024*/ 	.word	0xfffffffc


//--------------------- .nv.constant4             --------------------------
	.section	.nv.constant4,"a",@progbits
	.align	8
	.align		8
.nv.constant4:
        /*0000*/ 	.dword	__assertfail
	.align		8
        /*0008*/ 	.dword	__unnamed_1
	.align		8
        /*0010*/ 	.dword	__unnamed_2
	.align		8
        /*0018*/ 	.dword	_ZN40_INTERNAL_c74e55b3_4_k_cu_f57e02c0_297764cuda3std3__45__cpo5beginE
	.align		8
        /*0020*/ 	.dword	_ZN40_INTERNAL_c74e55b3_4_k_cu_f57e02c0_297764cuda3std3__45__cpo3endE
	.align		8
        /*0028*/ 	.dword	_ZN40_INTERNAL_c74e55b3_4_k_cu_f57e02c0_297764cuda3std3__45__cpo6cbeginE
	.align		8
        /*0030*/ 	.dword	_ZN40_INTERNAL_c74e55b3_4_k_cu_f57e02c0_297764cuda3std3__45__cpo4cendE
	.align		8
        /*0038*/ 	.dword	_ZN40_INTERNAL_c74e55b3_4_k_cu_f57e02c0_297764cuda3std3__442_GLOBAL__N__c74e55b3_4_k_cu_f57e02c0_297766ignoreE
	.align		8
        /*0040*/ 	.dword	_ZN40_INTERNAL_c74e55b3_4_k_cu_f57e02c0_297764cuda3std3__419piecewise_constructE
	.align		8
        /*0048*/ 	.dword	_ZN40_INTERNAL_c74e55b3_4_k_cu_f57e02c0_297764cuda3std3__48in_placeE
	.align		8
        /*0050*/ 	.dword	_ZN40_INTERNAL_c74e55b3_4_k_cu_f57e02c0_297764cuda3std6ranges3__45__cpo4swapE
	.align		8
        /*0058*/ 	.dword	_ZN40_INTERNAL_c74e55b3_4_k_cu_f57e02c0_297764cuda3std6ranges3__45__cpo9iter_moveE
	.align		8
        /*0060*/ 	.dword	_ZN40_INTERNAL_c74e55b3_4_k_cu_f57e02c0_297764cute7productE
	.align		8
        /*0068*/ 	.dword	_ZN40_INTERNAL_c74e55b3_4_k_cu_f57e02c0_297764cute1_E
	.align		8
        /*0070*/ 	.dword	$str$25
	.align		8
        /*0078*/ 	.dword	$str$26
	.align		8
        /*0080*/ 	.dword	$str$27
	.align		8
        /*0088*/ 	.dword	$str$28


//--------------------- .text._ZN7cutlass13device_kernelINS_4gemm6kernel13GemmUniversalIN4cute5tupleIJiiiiEEENS1_10collective13CollectiveMmaINS1_35MainloopSm100TmaUmmaWarpSpecializedILi8ELi2ELi4ENS5_IJNS4_1CILi1EEESB_SB_EEEEENS5_IJNSA_ILi64EEENSA_ILi128EEESE_EEENS_10bfloat16_tENS5_IJlSB_lEEESH_NS5_IJSB_llEEENS4_8TiledMMAINS4_8MMA_AtomIJNS4_20SM100_MMA_F16BF16_SSISH_SH_fLi64ELi128ELNS4_4UMMA5MajorE0ELSO_1ELNSN_7ScaleInE0ELSP_0EEEEEENS4_6LayoutISC_NS5_IJNSA_ILi0EEEST_ST_EEEEENS5_IJNS4_10UnderscoreESW_SW_EEEEENS4_13SM90_TMA_LOADENS4_14ComposedLayoutINS4_7SwizzleILi3ELi4ELi3EEENS4_18smem_ptr_flag_bitsILi16EEENSS_INS5_IJNSA_ILi8EEESE_EEENS5_IJSE_SB_EEEEEEEvNS4_8identityESZ_NS10_IS12_S14_NSS_INS5_IJSE_S15_EEENS5_IJSB_SE_EEEEEEEvS1A_EENS_8epilogue10collective18CollectiveEpilogueINS1G_23Sm100TmaWarpSpecializedILi4ELi2ELi16ELb1ELb0EEEJSG_NS5_IJNSS_ISE_SB_EENSS_INSA_ILi32EEESB_EEEEESH_SI_SH_SI_NS1G_6fusion15FusionCallbacksIS1K_NS1P_17LinearCombinationISH_fSH_fLNS_15FloatRoundStyleE2EEESG_S1O_JEEENS4_5SM1004TMEM4LOAD26SM100_TMEM_LOAD_16dp256b4xESZ_NS10_INS11_ILi2ELi4ELi3EEES14_NSS_INS5_IJS15_S1M_EEENS5_IJS1M_SB_EEEEEEENS4_17SM75_U32x4_LDSM_NENS4_14SM90_TMA_STOREES23_NS4_17SM90_U32x4_STSM_NENS4_39AutoVectorizingCopyWithAssumedAlignmentILi128EEEEEEvvEEEEvNT_6ParamsE --------------------------
	.section	.text._ZN7cutlass13device_kernelINS_4gemm6kernel13GemmUniversalIN4cute5tupleIJiiiiEEENS1_10collective13CollectiveMmaINS1_35MainloopSm100TmaUmmaWarpSpecializedILi8ELi2ELi4ENS5_IJNS4_1CILi1EEESB_SB_EEEEENS5_IJNSA_ILi64EEENSA_ILi128EEESE_EEENS_10bfloat16_tENS5_IJlSB_lEEESH_NS5_IJSB_llEEENS4_8TiledMMAINS4_8MMA_AtomIJNS4_20SM100_MMA_F16BF16_SSISH_SH_fLi64ELi128ELNS4_4UMMA5MajorE0ELSO_1ELNSN_7ScaleInE0ELSP_0EEEEEENS4_6LayoutISC_NS5_IJNSA_ILi0EEEST_ST_EEEEENS5_IJNS4_10UnderscoreESW_SW_EEEEENS4_13SM90_TMA_LOADENS4_14ComposedLayoutINS4_7SwizzleILi3ELi4ELi3EEENS4_18smem_ptr_flag_bitsILi16EEENSS_INS5_IJNSA_ILi8EEESE_EEENS5_IJSE_SB_EEEEEEEvNS4_8identityESZ_NS10_IS12_S14_NSS_INS5_IJSE_S15_EEENS5_IJSB_SE_EEEEEEEvS1A_EENS_8epilogue10collective18CollectiveEpilogueINS1G_23Sm100TmaWarpSpecializedILi4ELi2ELi16ELb1ELb0EEEJSG_NS5_IJNSS_ISE_SB_EENSS_INSA_ILi32EEESB_EEEEESH_SI_SH_SI_NS1G_6fusion15FusionCallbacksIS1K_NS1P_17LinearCombinationISH_fSH_fLNS_15FloatRoundStyleE2EEESG_S1O_JEEENS4_5SM1004TMEM4LOAD26SM100_TMEM_LOAD_16dp256b4xESZ_NS10_INS11_ILi2ELi4ELi3EEES14_NSS_INS5_IJS15_S1M_EEENS5_IJS1M_SB_EEEEEEENS4_17SM75_U32x4_LDSM_NENS4_14SM90_TMA_STOREES23_NS4_17SM90_U32x4_STSM_NENS4_39AutoVectorizingCopyWithAssumedAlignmentILi128EEEEEEvvEEEEvNT_6ParamsE,"ax",@progbits
	.align	128
.text._ZN7cutlass13device_kernelINS_4gemm6kernel13GemmUniversalIN4cute5tupleIJiiiiEEENS1_10collective13CollectiveMmaINS1_35MainloopSm100TmaUmmaWarpSpecializedILi8ELi2ELi4ENS5_IJNS4_1CILi1EEESB_SB_EEEEENS5_IJNSA_ILi64EEENSA_ILi128EEESE_EEENS_10bfloat16_tENS5_IJlSB_lEEESH_NS5_IJSB_llEEENS4_8TiledMMAINS4_8MMA_AtomIJNS4_20SM100_MMA_F16BF16_SSISH_SH_fLi64ELi128ELNS4_4UMMA5MajorE0ELSO_1ELNSN_7ScaleInE0ELSP_0EEEEEENS4_6LayoutISC_NS5_IJNSA_ILi0EEEST_ST_EEEEENS5_IJNS4_10UnderscoreESW_SW_EEEEENS4_13SM90_TMA_LOADENS4_14ComposedLayoutINS4_7SwizzleILi3ELi4ELi3EEENS4_18smem_ptr_flag_bitsILi16EEENSS_INS5_IJNSA_ILi8EEESE_EEENS5_IJSE_SB_EEEEEEEvNS4_8identityESZ_NS10_IS12_S14_NSS_INS5_IJSE_S15_EEENS5_IJSB_SE_EEEEEEEvS1A_EENS_8epilogue10collective18CollectiveEpilogueINS1G_23Sm100TmaWarpSpecializedILi4ELi2ELi16ELb1ELb0EEEJSG_NS5_IJNSS_ISE_SB_EENSS_INSA_ILi32EEESB_EEEEESH_SI_SH_SI_NS1G_6fusion15FusionCallbacksIS1K_NS1P_17LinearCombinationISH_fSH_fLNS_15FloatRoundStyleE2EEESG_S1O_JEEENS4_5SM1004TMEM4LOAD26SM100_TMEM_LOAD_16dp256b4xESZ_NS10_INS11_ILi2ELi4ELi3EEES14_NSS_INS5_IJS15_S1M_EEENS5_IJS1M_SB_EEEEEEENS4_17SM75_U32x4_LDSM_NENS4_14SM90_TMA_STOREES23_NS4_17SM90_U32x4_STSM_NENS4_39AutoVectorizingCopyWithAssumedAlignmentILi128EEEEEEvvEEEEvNT_6ParamsE:
        .type           _ZN7cutlass13device_kernelINS_4gemm6kernel13GemmUniversalIN4cute5tupleIJiiiiEEENS1_10collective13CollectiveMmaINS1_35MainloopSm100TmaUmmaWarpSpecializedILi8ELi2ELi4ENS5_IJNS4_1CILi1EEESB_SB_EEEEENS5_IJNSA_ILi64EEENSA_ILi128EEESE_EEENS_10bfloat16_tENS5_IJlSB_lEEESH_NS5_IJSB_llEEENS4_8TiledMMAINS4_8MMA_AtomIJNS4_20SM100_MMA_F16BF16_SSISH_SH_fLi64ELi128ELNS4_4UMMA5MajorE0ELSO_1ELNSN_7ScaleInE0ELSP_0EEEEEENS4_6LayoutISC_NS5_IJNSA_ILi0EEEST_ST_EEEEENS5_IJNS4_10UnderscoreESW_SW_EEEEENS4_13SM90_TMA_LOADENS4_14ComposedLayoutINS4_7SwizzleILi3ELi4ELi3EEENS4_18smem_ptr_flag_bitsILi16EEENSS_INS5_IJNSA_ILi8EEESE_EEENS5_IJSE_SB_EEEEEEEvNS4_8identityESZ_NS10_IS12_S14_NSS_INS5_IJSE_S15_EEENS5_IJSB_SE_EEEEEEEvS1A_EENS_8epilogue10collective18CollectiveEpilogueINS1G_23Sm100TmaWarpSpecializedILi4ELi2ELi16ELb1ELb0EEEJSG_NS5_IJNSS_ISE_SB_EENSS_INSA_ILi32EEESB_EEEEESH_SI_SH_SI_NS1G_6fusion15FusionCallbacksIS1K_NS1P_17LinearCombinationISH_fSH_fLNS_15FloatRoundStyleE2EEESG_S1O_JEEENS4_5SM1004TMEM4LOAD26SM100_TMEM_LOAD_16dp256b4xESZ_NS10_INS11_ILi2ELi4ELi3EEES14_NSS_INS5_IJS15_S1M_EEENS5_IJS1M_SB_EEEEEEENS4_17SM75_U32x4_LDSM_NENS4_14SM90_TMA_STOREES23_NS4_17SM90_U32x4_STSM_NENS4_39AutoVectorizingCopyWithAssumedAlignmentILi128EEEEEEvvEEEEvNT_6ParamsE,@function
        .size           _ZN7cutlass13device_kernelINS_4gemm6kernel13GemmUniversalIN4cute5tupleIJiiiiEEENS1_10collective13CollectiveMmaINS1_35MainloopSm100TmaUmmaWarpSpecializedILi8ELi2ELi4ENS5_IJNS4_1CILi1EEESB_SB_EEEEENS5_IJNSA_ILi64EEENSA_ILi128EEESE_EEENS_10bfloat16_tENS5_IJlSB_lEEESH_NS5_IJSB_llEEENS4_8TiledMMAINS4_8MMA_AtomIJNS4_20SM100_MMA_F16BF16_SSISH_SH_fLi64ELi128ELNS4_4UMMA5MajorE0ELSO_1ELNSN_7ScaleInE0ELSP_0EEEEEENS4_6LayoutISC_NS5_IJNSA_ILi0EEEST_ST_EEEEENS5_IJNS4_10UnderscoreESW_SW_EEEEENS4_13SM90_TMA_LOADENS4_14ComposedLayoutINS4_7SwizzleILi3ELi4ELi3EEENS4_18smem_ptr_flag_bitsILi16EEENSS_INS5_IJNSA_ILi8EEESE_EEENS5_IJSE_SB_EEEEEEEvNS4_8identityESZ_NS10_IS12_S14_NSS_INS5_IJSE_S15_EEENS5_IJSB_SE_EEEEEEEvS1A_EENS_8epilogue10collective18CollectiveEpilogueINS1G_23Sm100TmaWarpSpecializedILi4ELi2ELi16ELb1ELb0EEEJSG_NS5_IJNSS_ISE_SB_EENSS_INSA_ILi32EEESB_EEEEESH_SI_SH_SI_NS1G_6fusion15FusionCallbacksIS1K_NS1P_17LinearCombinationISH_fSH_fLNS_15FloatRoundStyleE2EEESG_S1O_JEEENS4_5SM1004TMEM4LOAD26SM100_TMEM_LOAD_16dp256b4xESZ_NS10_INS11_ILi2ELi4ELi3EEES14_NSS_INS5_IJS15_S1M_EEENS5_IJS1M_SB_EEEEEEENS4_17SM75_U32x4_LDSM_NENS4_14SM90_TMA_STOREES23_NS4_17SM90_U32x4_STSM_NENS4_39AutoVectorizingCopyWithAssumedAlignmentILi128EEEEEEvvEEEEvNT_6ParamsE,(.L_x_188 - _ZN7cutlass13device_kernelINS_4gemm6kernel13GemmUniversalIN4cute5tupleIJiiiiEEENS1_10collective13CollectiveMmaINS1_35MainloopSm100TmaUmmaWarpSpecializedILi8ELi2ELi4ENS5_IJNS4_1CILi1EEESB_SB_EEEEENS5_IJNSA_ILi64EEENSA_ILi128EEESE_EEENS_10bfloat16_tENS5_IJlSB_lEEESH_NS5_IJSB_llEEENS4_8TiledMMAINS4_8MMA_AtomIJNS4_20SM100_MMA_F16BF16_SSISH_SH_fLi64ELi128ELNS4_4UMMA5MajorE0ELSO_1ELNSN_7ScaleInE0ELSP_0EEEEEENS4_6LayoutISC_NS5_IJNSA_ILi0EEEST_ST_EEEEENS5_IJNS4_10UnderscoreESW_SW_EEEEENS4_13SM90_TMA_LOADENS4_14ComposedLayoutINS4_7SwizzleILi3ELi4ELi3EEENS4_18smem_ptr_flag_bitsILi16EEENSS_INS5_IJNSA_ILi8EEESE_EEENS5_IJSE_SB_EEEEEEEvNS4_8identityESZ_NS10_IS12_S14_NSS_INS5_IJSE_S15_EEENS5_IJSB_SE_EEEEEEEvS1A_EENS_8epilogue10collective18CollectiveEpilogueINS1G_23Sm100TmaWarpSpecializedILi4ELi2ELi16ELb1ELb0EEEJSG_NS5_IJNSS_ISE_SB_EENSS_INSA_ILi32EEESB_EEEEESH_SI_SH_SI_NS1G_6fusion15FusionCallbacksIS1K_NS1P_17LinearCombinationISH_fSH_fLNS_15FloatRoundStyleE2EEESG_S1O_JEEENS4_5SM1004TMEM4LOAD26SM100_TMEM_LOAD_16dp256b4xESZ_NS10_INS11_ILi2ELi4ELi3EEES14_NSS_INS5_IJS15_S1M_EEENS5_IJS1M_SB_EEEEEEENS4_17SM75_U32x4_LDSM_NENS4_14SM90_TMA_STOREES23_NS4_17SM90_U32x4_STSM_NENS4_39AutoVectorizingCopyWithAssumedAlignmentILi128EEEEEEvvEEEEvNT_6ParamsE)
        .other          _ZN7cutlass13device_kernelINS_4gemm6kernel13GemmUniversalIN4cute5tupleIJiiiiEEENS1_10collective13CollectiveMmaINS1_35MainloopSm100TmaUmmaWarpSpecializedILi8ELi2ELi4ENS5_IJNS4_1CILi1EEESB_SB_EEEEENS5_IJNSA_ILi64EEENSA_ILi128EEESE_EEENS_10bfloat16_tENS5_IJlSB_lEEESH_NS5_IJSB_llEEENS4_8TiledMMAINS4_8MMA_AtomIJNS4_20SM100_MMA_F16BF16_SSISH_SH_fLi64ELi128ELNS4_4UMMA5MajorE0ELSO_1ELNSN_7ScaleInE0ELSP_0EEEEEENS4_6LayoutISC_NS5_IJNSA_ILi0EEEST_ST_EEEEENS5_IJNS4_10UnderscoreESW_SW_EEEEENS4_13SM90_TMA_LOADENS4_14ComposedLayoutINS4_7SwizzleILi3ELi4ELi3EEENS4_18smem_ptr_flag_bitsILi16EEENSS_INS5_IJNSA_ILi8EEESE_EEENS5_IJSE_SB_EEEEEEEvNS4_8identityESZ_NS10_IS12_S14_NSS_INS5_IJSE_S15_EEENS5_IJSB_SE_EEEEEEEvS1A_EENS_8epilogue10collective18CollectiveEpilogueINS1G_23Sm100TmaWarpSpecializedILi4ELi2ELi16ELb1ELb0EEEJSG_NS5_IJNSS_ISE_SB_EENSS_INSA_ILi32EEESB_EEEEESH_SI_SH_SI_NS1G_6fusion15FusionCallbacksIS1K_NS1P_17LinearCombinationISH_fSH_fLNS_15FloatRoundStyleE2EEESG_S1O_JEEENS4_5SM1004TMEM4LOAD26SM100_TMEM_LOAD_16dp256b4xESZ_NS10_INS11_ILi2ELi4ELi3EEES14_NSS_INS5_IJS15_S1M_EEENS5_IJS1M_SB_EEEEEEENS4_17SM75_U32x4_LDSM_NENS4_14SM90_TMA_STOREES23_NS4_17SM90_U32x4_STSM_NENS4_39AutoVectorizingCopyWithAssumedAlignmentILi128EEEEEEvvEEEEvNT_6ParamsE,@"STO_CUDA_ENTRY STV_DEFAULT"
_ZN7cutlass13device_kernelINS_4gemm6kernel13GemmUniversalIN4cute5tupleIJiiiiEEENS1_10collective13CollectiveMmaINS1_35MainloopSm100TmaUmmaWarpSpecializedILi8ELi2ELi4ENS5_IJNS4_1CILi1EEESB_SB_EEEEENS5_IJNSA_ILi64EEENSA_ILi128EEESE_EEENS_10bfloat16_tENS5_IJlSB_lEEESH_NS5_IJSB_llEEENS4_8TiledMMAINS4_8MMA_AtomIJNS4_20SM100_MMA_F16BF16_SSISH_SH_fLi64ELi128ELNS4_4UMMA5MajorE0ELSO_1ELNSN_7ScaleInE0ELSP_0EEEEEENS4_6LayoutISC_NS5_IJNSA_ILi0EEEST_ST_EEEEENS5_IJNS4_10UnderscoreESW_SW_EEEEENS4_13SM90_TMA_LOADENS4_14ComposedLayoutINS4_7SwizzleILi3ELi4ELi3EEENS4_18smem_ptr_flag_bitsILi16EEENSS_INS5_IJNSA_ILi8EEESE_EEENS5_IJSE_SB_EEEEEEEvNS4_8identityESZ_NS10_IS12_S14_NSS_INS5_IJSE_S15_EEENS5_IJSB_SE_EEEEEEEvS1A_EENS_8epilogue10collective18CollectiveEpilogueINS1G_23Sm100TmaWarpSpecializedILi4ELi2ELi16ELb1ELb0EEEJSG_NS5_IJNSS_ISE_SB_EENSS_INSA_ILi32EEESB_EEEEESH_SI_SH_SI_NS1G_6fusion15FusionCallbacksIS1K_NS1P_17LinearCombinationISH_fSH_fLNS_15FloatRoundStyleE2EEESG_S1O_JEEENS4_5SM1004TMEM4LOAD26SM100_TMEM_LOAD_16dp256b4xESZ_NS10_INS11_ILi2ELi4ELi3EEES14_NSS_INS5_IJS15_S1M_EEENS5_IJS1M_SB_EEEEEEENS4_17SM75_U32x4_LDSM_NENS4_14SM90_TMA_STOREES23_NS4_17SM90_U32x4_STSM_NENS4_39AutoVectorizingCopyWithAssumedAlignmentILi128EEEEEEvvEEEEvNT_6ParamsE:
[----:B------:R-:W1:Y:S01]  /*0000*/  LDC R1, c[0x0][0x37c] ;  /* 0x0000df00ff017b82 */ /* 0x000e620000000800 */
[----:B------:R-:W2:Y:S01]  /*0010*/  S2R R72, SR_TID.X ;  /* 0x0000000000487919 */ /* 0x000ea20000002100 */
[----:B------:R-:W3:Y:S01]  /*0020*/  LDCU.64 UR4, c[0x0][0x890] ;  /* 0x00011200ff0477ac */ /* 0x000ee20008000a00 */
[----:B------:R-:W-:Y:S02]  /*0030*/  PRMT R59, RZ, 0x7610, R59 ;  /* 0x00007610ff3b7816 */ /* 0x000fe4000000003b */
[----:B------:R-:W-:Y:S01]  /*0040*/  ELECT P5, URZ, PT ;  /* 0x0000000000ff782f */ /* 0x000fe200038a0000 */
[----:B------:R-:W4:Y:S01]  /*0050*/  LDCU.64 UR46, c[0x0][0x358] ;  /* 0x00006b00ff2e77ac */ /* 0x000f220008000a00 */
[----:B---3--:R-:W-:-:S04]  /*0060*/  UISETP.NE.U32.AND UP0, UPT, UR4, URZ, UPT ;  /* 0x000000ff0400728c */ /* 0x008fc8000bf05070 */
[----:B------:R-:W-:Y:S01]  /*0070*/  UISETP.NE.AND.EX UP0, UPT, UR5, URZ, UPT, UP0 ;  /* 0x000000ff0500728c */ /* 0x000fe2000bf05300 */
[----:B--2---:R-:W-:-:S05]  /*0080*/  SHF.R.U32.HI R65, RZ, 0x5, R72 ;  /* 0x00000005ff417819 */ /* 0x004fca0000011648 */
[----:B------:R-:W2:Y:S02]  /*0090*/  SHFL.IDX PT, R0, R65, RZ, 0x1f ;  /* 0x00001fff41007589 */ /* 0x000ea400000e0000 */
[----:B--2---:R-:W-:Y:S01]  /*00a0*/  R2UR UR8, R0 ;  /* 0x00000000000872ca */ /* 0x004fe200000e0000 */
[----:B-1--4-:R-:W-:-:S14]  /*00b0*/  BRA.U UP0, `(.L_x_0) ;  /* 0x00000001002c7547 */ /* 0x012fdc000b800000 */
[----:B------:R-:W1:Y:S02]  /*00c0*/  LDCU.64 UR6, c[0x0][0x888] ;  /* 0x00011100ff0677ac */ /* 0x000e640008000a00 */
[----:B-1----:R-:W-:-:S04]  /*00d0*/  UISETP.NE.U32.AND UP0, UPT, UR6, URZ, UPT ;  /* 0x000000ff0600728c */ /* 0x002fc8000bf05070 */
[----:B------:R-:W-:-:S09]  /*00e0*/  UISETP.NE.AND.EX UP0, UPT, UR7, URZ, UPT, UP0 ;  /* 0x000000ff0700728c */ /* 0x000fd2000bf05300 */
[----:B------:R-:W-:Y:S05]  /*00f0*/  BRA.U !UP0, `(.L_x_1) ;  /* 0x0000000108107547 */ /* 0x000fea000b800000 */
[----:B------:R-:W1:Y:S02]  /*0100*/  LDC.64 R2, c[0x0][0x888] ;  /* 0x00022200ff027b82 */ /* 0x000e640000000a00 */
[----:B-1----:R1:W5:Y:S01]  /*0110*/  LDG.E R35, desc[UR46][R2.64] ;  /* 0x0000002e02237981 */ /* 0x002362000c1e1900 */
[----:B------:R-:W-:Y:S01]  /*0120*/  HFMA2 R59, -RZ, RZ, 0, 5.9604644775390625e-08 ;  /* 0x00000001ff3b7431 */ /* 0x000fe200000001ff */
[----:B------:R-:W-:Y:S05]  /*0130*/  BRA `(.L_x_0) ;  /* 0x00000000000c7947 */ /* 0x000fea0003800000 */
.L_x_1:
[----:B------:R-:W1:Y:S01]  /*0140*/  LDCU UR6, c[0x0][0x880] ;  /* 0x00011000ff0677ac */ /* 0x000e620008000800 */
[----:B------:R-:W-:Y:S01]  /*0150*/  HFMA2 R59, -RZ, RZ, 0, 5.9604644775390625e-08 ;  /* 0x00000001ff3b7431 */ /* 0x000fe200000001ff */
[----:B-1----:R-:W-:-:S07]  /*0160*/  MOV R35, UR6 ;  /* 0x0000000600237c02 */ /* 0x002fce0008000f00 */
.L_x_0:
[----:B------:R-:W2:Y:S02]  /*0170*/  LDCU.64 UR6, c[0x0][0x8b0] ;  /* 0x00011600ff0677ac */ /* 0x000ea40008000a00 */
[----:B--2---:R-:W-:-:S04]  /*0180*/  UISETP.NE.U32.AND UP0, UPT, UR6, URZ, UPT ;  /* 0x000000ff0600728c */ /* 0x004fc8000bf05070 */
[----:B------:R-:W-:-:S09]  /*0190*/  UISETP.NE.AND.EX UP0, UPT, UR7, URZ, UPT, UP0 ;  /* 0x000000ff0700728c */ /* 0x000fd2000bf05300 */
[----:B------:R-:W-:Y:S05]  /*01a0*/  BRA.U UP0, `(.L_x_2) ;  /* 0x0000000100247547 */ /* 0x000fea000b800000 */
[----:B------:R-:W2:Y:S02]  /*01b0*/  LDCU.64 UR6, c[0x0][0x8a8] ;  /* 0x00011500ff0677ac */ /* 0x000ea40008000a00 */
[----:B--2---:R-:W-:-:S04]  /*01c0*/  UISETP.NE.U32.AND UP0, UPT, UR6, URZ, UPT ;  /* 0x000000ff0600728c */ /* 0x004fc8000bf05070 */
[----:B------:R-:W-:-:S09]  /*01d0*/  UISETP.NE.AND.EX UP0, UPT, UR7, URZ, UPT, UP0 ;  /* 0x000000ff0700728c */ /* 0x000fd2000bf05300 */
[----:B------:R-:W-:Y:S05]  /*01e0*/  BRA.U !UP0, `(.L_x_3) ;  /* 0x00000001080c7547 */ /* 0x000fea000b800000 */
[----:B-1----:R-:W1:Y:S02]  /*01f0*/  LDC.64 R2, c[0x0][0x8a8] ;  /* 0x00022a00ff027b82 */ /* 0x002e640000000a00 */
[----:B-1----:R2:W5:Y:S01]  /*0200*/  LDG.E R33, desc[UR46][R2.64] ;  /* 0x0000002e02217981 */ /* 0x002562000c1e1900 */
[----:B------:R-:W-:Y:S05]  /*0210*/  BRA `(.L_x_2) ;  /* 0x0000000000087947 */ /* 0x000fea0003800000 */
.L_x_3:
[----:B------:R-:W2:Y:S02]  /*0220*/  LDCU UR6, c[0x0][0x8a0] ;  /* 0x00011400ff0677ac */ /* 0x000ea40008000800 */
[----:B--2---:R-:W-:Y:S02]  /*0230*/  MOV R33, UR6 ;  /* 0x0000000600217c02 */ /* 0x004fe40008000f00 */
.L_x_2:
[----:B------:R-:W-:Y:S01]  /*0240*/  IMAD.U32 R0, RZ, RZ, UR8 ;  /* 0x00000008ff007e24 */ /* 0x000fe2000f8e00ff */
[----:B------:R-:W-:Y:S04]  /*0250*/  BSSY.RECONVERGENT B0, `(.L_x_4) ;  /* 0x000000c000007945 */ /* 0x000fe80003800200 */
[C---:B------:R-:W-:Y:S02]  /*0260*/  ISETP.NE.OR P1, PT, R0.reuse, 0x1, !P5 ;  /* 0x000000010000780c */ /* 0x040fe40006f25670 */
[----:B------:R-:W-:-:S11]  /*0270*/  ISETP.NE.OR P0, PT, R0, 0x3, !P5 ;  /* 0x000000030000780c */ /* 0x000fd60006f05670 */
[----:B------:R-:W-:Y:S05]  /*0280*/  @P1 BRA `(.L_x_5) ;  /* 0x0000000000201947 */ /* 0x000fea0003800000 */
[----:B------:R-:W3:Y:S02]  /*0290*/  LDCU.64 UR6, c[0x0][0x348] ;  /* 0x00006900ff0677ac */ /* 0x000ee40008000a00 */
[----:B---3--:R-:W-:Y:S02]  /*02a0*/  UIADD3 UR10, UP1, UPT, UR6, 0x80, URZ ;  /* 0x00000080060a7890 */ /* 0x008fe4000ff3e0ff */
[----:B------:R-:W-:Y:S02]  /*02b0*/  UIADD3 UR6, UP0, UPT, UR6, 0x180, URZ ;  /* 0x0000018006067890 */ /* 0x000fe4000ff1e0ff */
[----:B------:R-:W-:Y:S02]  /*02c0*/  UIADD3.X UR11, UPT, UPT, URZ, UR7, URZ, UP1, !UPT ;  /* 0x00000007ff0b7290 */ /* 0x000fe40008ffe4ff */
[----:B------:R-:W-:-:S07]  /*02d0*/  UIADD3.X UR7, UPT, UPT, URZ, UR7, URZ, UP0, !UPT ;  /* 0x00000007ff077290 */ /* 0x000fce00087fe4ff */
[----:B------:R3:W-:Y:S02]  /*02e0*/  UTMACCTL.PF [UR10] ;  /* 0x000000000a0079b9 */ /* 0x0007e40008040000 */
[----:B------:R3:W-:Y:S02]  /*02f0*/  UTMACCTL.PF [UR6] ;  /* 0x00000000060079b9 */ /* 0x0007e40008040000 */
[----:B---3--:R-:W-:Y:S01]  /*0300*/  NOP ;  /* 0x0000000000007918 */ /* 0x008fe20000000000 */
.L_x_5:
[----:B------:R-:W-:Y:S05]  /*0310*/  BSYNC.RECONVERGENT B0 ;  /* 0x0000000000007941 */ /* 0x000fea0003800200 */
.L_x_4:
[----:B------:R-:W-:Y:S04]  /*0320*/  BSSY.RECONVERGENT B0, `(.L_x_6) ;  /* 0x000000a000007945 */ /* 0x000fe80003800200 */
        /* <DEDUP_REMOVED lines=9> */
.L_x_7:
[----:B------:R-:W-:Y:S05]  /*03c0*/  BSYNC.RECONVERGENT B0 ;  /* 0x0000000000007941 */ /* 0x000fea0003800200 */
.L_x_6:
[----:B------:R-:W3:Y:S01]  /*03d0*/  LDCU.64 UR6, c[0x0][0x888] ;  /* 0x00011100ff0677ac */ /* 0x000ee20008000a00 */
[----:B------:R-:W-:Y:S02]  /*03e0*/  UISETP.EQ.U32.AND UP1, UPT, UR4, URZ, UPT ;  /* 0x000000ff0400728c */ /* 0x000fe4000bf22070 */
[----:B------:R-:W-:Y:S02]  /*03f0*/  UPLOP3.LUT UP2, UPT, UPT, UPT, UPT, 0x80, 0x8 ;  /* 0x000000000008789c */ /* 0x000fe40003f4f070 */
[----:B---3--:R-:W-:-:S04]  /*0400*/  UISETP.NE.U32.AND UP0, UPT, UR6, URZ, UPT ;  /* 0x000000ff0600728c */ /* 0x008fc8000bf05070 */
[----:B------:R-:W-:-:S04]  /*0410*/  UISETP.NE.AND.EX UP0, UPT, UR7, URZ, UPT, UP0 ;  /* 0x000000ff0700728c */ /* 0x000fc8000bf05300 */
[----:B------:R-:W-:-:S04]  /*0420*/  UISETP.EQ.OR.EX UP3, UPT, UR5, URZ, !UP0, UP1 ;  /* 0x000000ff0500728c */ /* 0x000fc8000c762710 */
[----:B------:R-:W-:-:S05]  /*0430*/  UP2UR UR50, UPR, URZ, 0x8 ;  /* 0x00000008ff327883 */ /* 0x000fca0008000000 */
[----:B------:R-:W-:Y:S07]  /*0440*/  BRA.U !UP3, `(.L_x_8) ;  /* 0x000000010b207547 */ /* 0x000fee000b800000 */
[----:B------:R-:W-:Y:S01]  /*0450*/  UISETP.NE.U32.AND UP2, UPT, UR4, URZ, UPT ;  /* 0x000000ff0400728c */ /* 0x000fe2000bf45070 */
[----:B-----5:R-:W-:Y:S01]  /*0460*/  FSETP.NEU.AND P0, PT, R35, RZ, PT ;  /* 0x000000ff2300720b */ /* 0x020fe20003f0d000 */
[----:B------:R-:W-:Y:S02]  /*0470*/  USEL UR4, URZ, 0xffffffff, UP0 ;  /* 0xffffffffff047887 */ /* 0x000fe40008000000 */
[----:B------:R-:W-:-:S10]  /*0480*/  UISETP.NE.AND.EX UP2, UPT, UR5, URZ, UPT, UP2 ;  /* 0x000000ff0500728c */ /* 0x000fd4000bf45320 */
[----:B------:R-:W-:Y:S01]  /*0490*/  VOTEU.ANY UP1, P0 ;  /* 0x0000000000ff7886 */ /* 0x000fe20000020100 */
[----:B------:R-:W-:-:S04]  /*04a0*/  @!UP2 USEL UR4, URZ, 0xffffffff, UP1 ;  /* 0xffffffffff04a887 */ /* 0x000fc80008800000 */
[----:B------:R-:W-:-:S04]  /*04b0*/  ULOP3.LUT UR4, UR4, 0x1, URZ, 0xc0, !UPT ;  /* 0x0000000104047892 */ /* 0x000fc8000f8ec0ff */
[----:B------:R-:W-:-:S11]  /*04c0*/  UISETP.NE.U32.AND UP2, UPT, UR4, 0x1, UPT ;  /* 0x000000010400788c */ /* 0x000fd6000bf45070 */
.L_x_8:
[----:B-12---:R-:W1:Y:S01]  /*04d0*/  SHFL.IDX PT, R2, R65, RZ, 0x1f ;  /* 0x00001fff41027589 */ /* 0x006e6200000e0000 */
[----:B------:R-:W-:-:S04]  /*04e0*/  UISETP.NE.AND UP1, UPT, UR8, 0x2, UPT ;  /* 0x000000020800788c */ /* 0x000fc8000bf25270 */
[----:B------:R-:W-:Y:S01]  /*04f0*/  USEL UR6, URZ, 0x1, UP1 ;  /* 0x00000001ff067887 */ /* 0x000fe20008800000 */
[----:B-1----:R-:W-:-:S13]  /*0500*/  ISETP.NE.AND P0, PT, R2, RZ, PT ;  /* 0x000000ff0200720c */ /* 0x002fda0003f05270 */
[----:B------:R-:W-:Y:S05]  /*0510*/  @P0 BRA `(.L_x_9) ;  /* 0x0000000000680947 */ /* 0x000fea0003800000 */
[----:B------:R-:W1:Y:S01]  /*0520*/  S2UR UR5, SR_CgaCtaId ;  /* 0x00000000000579c3 */ /* 0x000e620000008800 */
[----:B------:R-:W-:Y:S01]  /*0530*/  UMOV UR7, 0x400 ;  /* 0x0000040000077882 */ /* 0x000fe20000000000 */
[----:B------:R-:W-:Y:S01]  /*0540*/  UMOV UR4, 0x1 ;  /* 0x0000000100047882 */ /* 0x000fe20000000000 */
[----:B------:R-:W-:Y:S01]  /*0550*/  ELECT P0, URZ, PT ;  /* 0x0000000000ff782f */ /* 0x000fe20003800000 */
[----:B------:R-:W-:-:S04]  /*0560*/  UIADD3 UR10, UPT, UPT, -UR4, 0x100000, URZ ;  /* 0x00100000040a7890 */ /* 0x000fc8000fffe1ff */
[----:B------:R-:W-:Y:S02]  /*0570*/  USHF.L.U32 UR11, UR10, 0xb, URZ ;  /* 0x0000000b0a0b7899 */ /* 0x000fe400080006ff */
[----:B------:R-:W-:Y:S02]  /*0580*/  USHF.L.U32 UR10, UR10, 0x1, URZ ;  /* 0x000000010a0a7899 */ /* 0x000fe400080006ff */
[----:B-1----:R-:W-:Y:S01]  /*0590*/  ULEA UR5, UR5, UR7, 0x18 ;  /* 0x0000000705057291 */ /* 0x002fe2000f8ec0ff */
[----:B------:R-:W1:Y:S11]  /*05a0*/  FENCE.VIEW.ASYNC.S ;  /* 0x00000000000073c6 */ /* 0x000e760000000000 */
[----:B-1----:R1:W2:Y:S01]  /*05b0*/  SYNCS.EXCH.64 URZ, [UR5], UR10 ;  /* 0x0000000a05ff75b2 */ /* 0x0022a20008000100 */
[----:B------:R1:W3:Y:S01]  /*05c0*/  SYNCS.EXCH.64 URZ, [UR5+0x40], UR10 ;  /* 0x0000400a05ff75b2 */ /* 0x0002e20008000100 */
[----:B------:R1:W4:Y:S01]  /*05d0*/  SYNCS.EXCH.64 URZ, [UR5+0x8], UR10 ;  /* 0x0000080a05ff75b2 */ /* 0x0003220008000100 */
[----:B------:R1:W1:Y:S01]  /*05e0*/  SYNCS.EXCH.64 URZ, [UR5+0x48], UR10 ;  /* 0x0000480a05ff75b2 */ /* 0x0002620008000100 */
        /* <DEDUP_REMOVED lines=12> */
[----:B------:R-:W-:Y:S01]  /*06b0*/  NOP ;  /* 0x0000000000007918 */ /* 0x000fe20000000000 */
.L_x_9:
[----:B------:R-:W2:Y:S01]  /*06c0*/  SHFL.IDX PT, R2, R65, RZ, 0x1f ;  /* 0x00001fff41027589 */ /* 0x000ea200000e0000 */
[----:B------:R-:W-:Y:S01]  /*06d0*/  NOP ;  /* 0x0000000000007918 */ /* 0x000fe20000000000 */
[----:B--2---:R-:W-:-:S13]  /*06e0*/  ISETP.NE.AND P0, PT, R2, 0x1, PT ;  /* 0x000000010200780c */ /* 0x004fda0003f05270 */
[----:B------:R-:W-:Y:S05]  /*06f0*/  @P0 BRA `(.L_x_10) ;  /* 0x0000000000580947 */ /* 0x000fea0003800000 */
[----:B------:R-:W2:Y:S01]  /*0700*/  S2UR UR7, SR_CgaCtaId ;  /* 0x00000000000779c3 */ /* 0x000ea20000008800 */
[----:B------:R-:W-:Y:S01]  /*0710*/  UMOV UR9, 0x400 ;  /* 0x0000040000097882 */ /* 0x000fe20000000000 */
[----:B-1----:R-:W-:Y:S01]  /*0720*/  UMOV UR5, 0x20 ;  /* 0x0000002000057882 */ /* 0x002fe20000000000 */
[----:B------:R-:W-:Y:S01]  /*0730*/  UMOV UR4, 0x80 ;  /* 0x0000008000047882 */ /* 0x000fe20000000000 */
[----:B------:R-:W-:-:S04]  /*0740*/  UIADD3 UR10, UPT, UPT, -UR5, 0x100000, URZ ;  /* 0x00100000050a7890 */ /* 0x000fc8000fffe1ff */
[----:B------:R-:W-:Y:S02]  /*0750*/  USHF.L.U32 UR11, UR10, 0xb, URZ ;  /* 0x0000000b0a0b7899 */ /* 0x000fe400080006ff */
[----:B------:R-:W-:Y:S02]  /*0760*/  USHF.L.U32 UR10, UR10, 0x1, URZ ;  /* 0x000000010a0a7899 */ /* 0x000fe400080006ff */
[----:B------:R-:W-:-:S04]  /*0770*/  UIADD3 UR4, UPT, UPT, -UR4, 0x100000, URZ ;  /* 0x0010000004047890 */ /* 0x000fc8000fffe1ff */
[----:B------:R-:W-:Y:S02]  /*0780*/  USHF.L.U32 UR5, UR4, 0xb, URZ ;  /* 0x0000000b04057899 */ /* 0x000fe400080006ff */
[----:B------:R-:W-:Y:S01]  /*0790*/  USHF.L.U32 UR4, UR4, 0x1, URZ ;  /* 0x0000000104047899 */ /* 0x000fe200080006ff */
[----:B------:R-:W-:Y:S01]  /*07a0*/  ELECT P0, URZ, PT ;  /* 0x0000000000ff782f */ /* 0x000fe20003800000 */
[----:B--2---:R-:W-:Y:S01]  /*07b0*/  ULEA UR7, UR7, UR9, 0x18 ;  /* 0x0000000907077291 */ /* 0x004fe2000f8ec0ff */
[----:B------:R-:W1:Y:S11]  /*07c0*/  FENCE.VIEW.ASYNC.S ;  /* 0x00000000000073c6 */ /* 0x000e760000000000 */
[----:B-1----:R2:W1:Y:S01]  /*07d0*/  SYNCS.EXCH.64 URZ, [UR7+0x80], UR10 ;  /* 0x0000800a07ff75b2 */ /* 0x0024620008000100 */
[----:B------:R2:W1:Y:S01]  /*07e0*/  SYNCS.EXCH.64 URZ, [UR7+0xa0], UR4 ;  /* 0x0000a00407ff75b2 */ /* 0x0004620008000100 */
[----:B------:R2:W1:Y:S01]  /*07f0*/  SYNCS.EXCH.64 URZ, [UR7+0x88], UR10 ;  /* 0x0000880a07ff75b2 */ /* 0x0004620008000100 */
[----:B------:R2:W1:Y:S01]  /*0800*/  SYNCS.EXCH.64 URZ, [UR7+0xa8], UR4 ;  /* 0x0000a80407ff75b2 */ /* 0x0004620008000100 */
[----:B------:R2:W1:Y:S01]  /*0810*/  SYNCS.EXCH.64 URZ, [UR7+0x90], UR10 ;  /* 0x0000900a07ff75b2 */ /* 0x0004620008000100 */
[----:B------:R2:W1:Y:S01]  /*0820*/  SYNCS.EXCH.64 URZ, [UR7+0xb0], UR4 ;  /* 0x0000b00407ff75b2 */ /* 0x0004620008000100 */
[----:B------:R2:W1:Y:S01]  /*0830*/  SYNCS.EXCH.64 URZ, [UR7+0x98], UR10 ;  /* 0x0000980a07ff75b2 */ /* 0x0004620008000100 */
[----:B------:R2:W1:Y:S02]  /*0840*/  SYNCS.EXCH.64 URZ, [UR7+0xb8], UR4 ;  /* 0x0000b80407ff75b2 */ /* 0x0004640008000100 */
[----:B--2---:R-:W-:Y:S01]  /*0850*/  NOP ;  /* 0x0000000000007918 */ /* 0x004fe20000000000 */
.L_x_10:
[----:B------:R-:W2:Y:S01]  /*0860*/  SHFL.IDX PT, R2, R65, RZ, 0x1f ;  /* 0x00001fff41027589 */ /* 0x000ea200000e0000 */
[----:B------:R-:W-:Y:S01]  /*0870*/  NOP ;  /* 0x0000000000007918 */ /* 0x000fe20000000000 */
[----:B--2---:R-:W-:-:S13]  /*0880*/  ISETP.NE.AND P0, PT, R2, 0x3, PT ;  /* 0x000000030200780c */ /* 0x004fda0003f05270 */
[----:B------:R-:W-:Y:S05]  /*0890*/  @P0 BRA `(.L_x_11) ;  /* 0x0000000000300947 */ /* 0x000fea0003800000 */
[----:B-1----:R-:W1:Y:S01]  /*08a0*/  S2UR UR5, SR_CgaCtaId ;  /* 0x00000000000579c3 */ /* 0x002e620000008800 */
        /* <DEDUP_REMOVED lines=8> */
[----:B-1----:R2:W1:Y:S01]  /*0930*/  SYNCS.EXCH.64 URZ, [UR5+0xc0], UR10 ;  /* 0x0000c00a05ff75b2 */ /* 0x0024620008000100 */
[----:B------:R2:W1:Y:S02]  /*0940*/  SYNCS.EXCH.64 URZ, [UR5+0xc8], UR10 ;  /* 0x0000c80a05ff75b2 */ /* 0x0004640008000100 */
[----:B--2---:R-:W-:Y:S01]  /*0950*/  NOP ;  /* 0x0000000000007918 */ /* 0x004fe20000000000 */
.L_x_11:
[----:B------:R-:W2:Y:S01]  /*0960*/  SHFL.IDX PT, R2, R65, RZ, 0x1f ;  /* 0x00001fff41027589 */ /* 0x000ea200000e0000 */
[----:B------:R-:W-:Y:S01]  /*0970*/  NOP ;  /* 0x0000000000007918 */ /* 0x000fe20000000000 */
[----:B--2---:R-:W-:-:S13]  /*0980*/  ISETP.NE.AND P0, PT, R2, 0x4, PT ;  /* 0x000000040200780c */ /* 0x004fda0003f05270 */
[----:B------:R-:W-:Y:S05]  /*0990*/  @P0 BRA `(.L_x_12) ;  /* 0x00000000004c0947 */ /* 0x000fea0003800000 */
[----:B-1----:R-:W1:Y:S01]  /*09a0*/  S2UR UR5, SR_CgaCtaId ;  /* 0x00000000000579c3 */ /* 0x002e620000008800 */
[----:B------:R-:W-:Y:S01]  /*09b0*/  UMOV UR9, 0x100 ;  /* 0x0000010000097882 */ /* 0x000fe20000000000 */
[----:B------:R-:W-:Y:S01]  /*09c0*/  UMOV UR7, 0x400 ;  /* 0x0000040000077882 */ /* 0x000fe20000000000 */
[----:B------:R-:W-:Y:S01]  /*09d0*/  USEL UR9, UR9, 0xe0, UP2 ;  /* 0x000000e009097887 */ /* 0x000fe20009000000 */
[----:B------:R-:W-:Y:S01]  /*09e0*/  UMOV UR4, 0x1 ;  /* 0x0000000100047882 */ /* 0x000fe20000000000 */
[----:B------:R-:W-:Y:S01]  /*09f0*/  ELECT P0, URZ, PT ;  /* 0x0000000000ff782f */ /* 0x000fe20003800000 */
[----:B------:R-:W-:-:S04]  /*0a00*/  UIADD3 UR10, UPT, UPT, -UR4, 0x100000, URZ ;  /* 0x00100000040a7890 */ /* 0x000fc8000fffe1ff */
[----:B------:R-:W-:Y:S02]  /*0a10*/  USHF.L.U32 UR11, UR10, 0xb, URZ ;  /* 0x0000000b0a0b7899 */ /* 0x000fe400080006ff */
[----:B------:R-:W-:Y:S02]  /*0a20*/  USHF.L.U32 UR10, UR10, 0x1, URZ ;  /* 0x000000010a0a7899 */ /* 0x000fe400080006ff */
[----:B------:R-:W-:-:S04]  /*0a30*/  UIADD3 UR12, UPT, UPT, -UR9, 0x100000, URZ ;  /* 0x00100000090c7890 */ /* 0x000fc8000fffe1ff */
[----:B------:R-:W-:Y:S02]  /*0a40*/  USHF.L.U32 UR13, UR12, 0xb, URZ ;  /* 0x0000000b0c0d7899 */ /* 0x000fe400080006ff */
[----:B------:R-:W-:Y:S02]  /*0a50*/  USHF.L.U32 UR12, UR12, 0x1, URZ ;  /* 0x000000010c0c7899 */ /* 0x000fe400080006ff */
[----:B-1----:R-:W-:Y:S01]  /*0a60*/  ULEA UR5, UR5, UR7, 0x18 ;  /* 0x0000000705057291 */ /* 0x002fe2000f8ec0ff */
[----:B------:R-:W1:Y:S11]  /*0a70*/  FENCE.VIEW.ASYNC.S ;  /* 0x00000000000073c6 */ /* 0x000e760000000000 */
[----:B-1----:R2:W1:Y:S01]  /*0a80*/  SYNCS.EXCH.64 URZ, [UR5+0xd0], UR10 ;  /* 0x0000d00a05ff75b2 */ /* 0x0024620008000100 */
[----:B------:R2:W1:Y:S01]  /*0a90*/  SYNCS.EXCH.64 URZ, [UR5+0xe0], UR12 ;  /* 0x0000e00c05ff75b2 */ /* 0x0004620008000100 */
[----:B------:R2:W1:Y:S01]  /*0aa0*/  SYNCS.EXCH.64 URZ, [UR5+0xd8], UR10 ;  /* 0x0000d80a05ff75b2 */ /* 0x0004620008000100 */
[----:B------:R2:W1:Y:S02]  /*0ab0*/  SYNCS.EXCH.64 URZ, [UR5+0xe8], UR12 ;  /* 0x0000e80c05ff75b2 */ /* 0x0004640008000100 */
[----:B--2---:R-:W-:Y:S01]  /*0ac0*/  NOP ;  /* 0x0000000000007918 */ /* 0x004fe20000000000 */
.L_x_12:
        /* <DEDUP_REMOVED lines=26> */
.L_x_13:
        /* <DEDUP_REMOVED lines=18> */
.L_x_14:
[----:B-1----:R-:W1:Y:S01]  /*0d90*/  S2UR UR5, SR_CTAID.X ;  /* 0x00000000000579c3 */ /* 0x002e620000002500 */
[----:B------:R-:W-:-:S05]  /*0da0*/  CS2R.32 R60, SR_CgaSize ;  /* 0x00000000003c7805 */ /* 0x000fca0000008a00 */
[----:B------:R-:W-:-:S05]  /*0db0*/  IMAD R60, R60, -0xa0, RZ ;  /* 0xffffff603c3c7824 */ /* 0x000fca00078e02ff */
[----:B------:R-:W-:-:S14]  /*0dc0*/  R2UR UR9, R60 ;  /* 0x000000003c0972ca */ /* 0x000fdc00000e0000 */
[----:B------:R-:W2:Y:S01]  /*0dd0*/  LDCU UR9, c[0x0][UR9+0x2b0] ;  /* 0x00005600090977ac */ /* 0x000ea20008000800 */
[----:B------:R-:W-:Y:S01]  /*0de0*/  NOP ;  /* 0x0000000000007918 */ /* 0x000fe20000000000 */
[----:B------:R-:W-:-:S05]  /*0df0*/  CS2R.32 R60, SR_CgaSize ;  /* 0x00000000003c7805 */ /* 0x000fca0000008a00 */
[----:B------:R-:W-:-:S05]  /*0e00*/  IMAD R60, R60, -0xa0, RZ ;  /* 0xffffff603c3c7824 */ /* 0x000fca00078e02ff */
[----:B------:R-:W-:-:S14]  /*0e10*/  R2UR UR7, R60 ;  /* 0x000000003c0772ca */ /* 0x000fdc00000e0000 */
[----:B------:R-:W3:Y:S01]  /*0e20*/  LDCU UR7, c[0x0][UR7+0x2b4] ;  /* 0x00005680070777ac */ /* 0x000ee20008000800 */
[----:B------:R-:W4:Y:S08]  /*0e30*/  S2UR UR4, SR_CTAID.Y ;  /* 0x00000000000479c3 */ /* 0x000f300000002600 */
[----:B------:R-:W3:Y:S01]  /*0e40*/  LDC R9, c[0x0][0xb24] ;  /* 0x0002c900ff097b82 */ /* 0x000ee20000000800 */
[----:B-1----:R-:W-:-:S02]  /*0e50*/  I2FP.F32.U32 R4, UR5 ;  /* 0x0000000500047c45 */ /* 0x002fc40008201000 */
[----:B------:R-:W-:-:S05]  /*0e60*/  CS2R.32 R5, SR_CgaSize ;  /* 0x0000000000057805 */ /* 0x000fca0000008a00 */
[----:B------:R-:W-:-:S06]  /*0e70*/  IMAD R5, R5, -0xa0, RZ ;  /* 0xffffff6005057824 */ /* 0x000fcc00078e02ff */
[----:B------:R-:W1:Y:S01]  /*0e80*/  LDC R5, c[0x0][R5+0x2a0] ;  /* 0x0000a80005057b82 */ /* 0x000e620000000800 */
[----:B------:R-:W-:Y:S01]  /*0e90*/  MOV R21, UR5 ;  /* 0x0000000500157c02 */ /* 0x000fe20008000f00 */
[----:B--2---:R-:W-:Y:S01]  /*0ea0*/  FMUL R4, R4, UR9 ;  /* 0x0000000904047c20 */ /* 0x004fe20008400000 */
[----:B----4-:R-:W-:Y:S02]  /*0eb0*/  I2FP.F32.U32 R2, UR4 ;  /* 0x0000000400027c45 */ /* 0x010fe40008201000 */
[----:B------:R-:W-:-:S05]  /*0ec0*/  CS2R.32 R3, SR_CgaSize ;  /* 0x0000000000037805 */ /* 0x000fca0000008a00 */
[----:B------:R-:W-:-:S06]  /*0ed0*/  IMAD R3, R3, -0xa0, RZ ;  /* 0xffffff6003037824 */ /* 0x000fcc00078e02ff */
[----:B------:R-:W2:Y:S01]  /*0ee0*/  LDC R3, c[0x0][R3+0x2a4] ;  /* 0x0000a90003037b82 */ /* 0x000ea20000000800 */
[----:B------:R-:W4:Y:S01]  /*0ef0*/  F2I.U32.TRUNC.NTZ R60, R4 ;  /* 0x00000004003c7305 */ /* 0x000f22000020f000 */
[----:B------:R-:W-:Y:S01]  /*0f00*/  MOV R20, UR4 ;  /* 0x0000000400147c02 */ /* 0x000fe20008000f00 */
[----:B---3--:R-:W-:-:S05]  /*0f10*/  FMUL R2, R2, UR7 ;  /* 0x0000000702027c20 */ /* 0x008fca0008400000 */
[----:B------:R-:W-:Y:S01]  /*0f20*/  BAR.SYNC.DEFER_BLOCKING 0x0 ;  /* 0x0000000000007b1d */ /* 0x000fe20000010000 */
[----:B------:R-:W-:-:S05]  /*0f30*/  ISETP.GE.AND P0, PT, R9, 0x1, PT ;  /* 0x000000010900780c */ /* 0x000fca0003f06270 */
[----:B------:R-:W3:Y:S02]  /*0f40*/  F2I.U32.TRUNC.NTZ R58, R2 ;  /* 0x00000002003a7305 */ /* 0x000ee4000020f000 */
[----:B------:R-:W2:Y:S01]  /*0f50*/  S2UR UR36, SR_CTAID.Z ;  /* 0x00000000002479c3 */ /* 0x000ea20000002700 */
[----:B----4-:R-:W-:-:S05]  /*0f60*/  IADD3 R60, PT, PT, -R60, RZ, RZ ;  /* 0x000000ff3c3c7210 */ /* 0x010fca0007ffe1ff */
[----:B-1----:R-:W-:Y:S01]  /*0f70*/  IMAD R60, R5, R60, UR5 ;  /* 0x00000005053c7e24 */ /* 0x002fe2000f8e023c */
[----:B---3--:R-:W-:-:S05]  /*0f80*/  IADD3 R58, PT, PT, -R58, RZ, RZ ;  /* 0x000000ff3a3a7210 */ /* 0x008fca0007ffe1ff */
[----:B--2---:R-:W-:Y:S01]  /*0f90*/  IMAD R58, R3, R58, UR4 ;  /* 0x00000004033a7e24 */ /* 0x004fe2000f8e023a */
[----:B------:R-:W-:Y:S06]  /*0fa0*/  @!P0 BRA `(.L_x_15) ;  /* 0x0000000000b88947 */ /* 0x000fec0003800000 */
[----:B------:R-:W1:Y:S01]  /*0fb0*/  LDC.64 R4, c[0x0][0xb18] ;  /* 0x0002c600ff047b82 */ /* 0x000e620000000a00 */
[----:B------:R-:W-:-:S07]  /*0fc0*/  ISETP.NE.AND P0, PT, R9, 0x1, PT ;  /* 0x000000010900780c */ /* 0x000fce0003f05270 */
[----:B------:R-:W2:Y:S08]  /*0fd0*/  LDC R10, c[0x0][0xb0c] ;  /* 0x0002c300ff0a7b82 */ /* 0x000eb00000000800 */
[----:B------:R-:W3:Y:S08]  /*0fe0*/  LDC R11, c[0x0][0x370] ;  /* 0x0000dc00ff0b7b82 */ /* 0x000ef00000000800 */
[----:B------:R-:W4:Y:S01]  /*0ff0*/  LDC R12, c[0x0][0x374] ;  /* 0x0000dd00ff0c7b82 */ /* 0x000f220000000800 */
[----:B-1----:R-:W-:-:S07]  /*1000*/  ISETP.NE.AND P1, PT, R4, 0x1, PT ;  /* 0x000000010400780c */ /* 0x002fce0003f25270 */
[----:B------:R-:W3:Y:S01]  /*1010*/  LDC.64 R6, c[0x0][0xb10] ;  /* 0x0002c400ff067b82 */ /* 0x000ee20000000a00 */
[----:B--2---:R-:W-:-:S07]  /*1020*/  ISETP.NE.AND P2, PT, R10, 0x1, PT ;  /* 0x000000010a00780c */ /* 0x004fce0003f45270 */
[----:B------:R-:W1:Y:S08]  /*1030*/  LDC R8, c[0x0][0xb20] ;  /* 0x0002c800ff087b82 */ /* 0x000e700000000800 */
[----:B------:R-:W2:Y:S01]  /*1040*/  LDC.64 R2, c[0x0][0xb28] ;  /* 0x0002ca00ff027b82 */ /* 0x000ea20000000a00 */
[----:B----4-:R-:W-:-:S04]  /*1050*/  IMAD.HI.U32 R13, R12, R5, RZ ;  /* 0x000000050c0d7227 */ /* 0x010fc800078e00ff */
[----:B------:R-:W-:-:S04]  /*1060*/  IMAD.HI.U32 R5, R20, R5, RZ ;  /* 0x0000000514057227 */ /* 0x000fc800078e00ff */
[----:B---3--:R-:W-:-:S04]  /*1070*/  IMAD.HI.U32 R14, R11, R6, RZ ;  /* 0x000000060b0e7227 */ /* 0x008fc800078e00ff */
[C---:B------:R-:W-:Y:S01]  /*1080*/  IMAD.HI.U32 R16, R21.reuse, R6, RZ ;  /* 0x0000000615107227 */ /* 0x040fe200078e00ff */
[-C--:B------:R-:W-:Y:S02]  /*1090*/  @P2 SHF.R.U32.HI R11, RZ, R7.reuse, R14 ;  /* 0x00000007ff0b2219 */ /* 0x080fe4000001160e */
[-C--:B-1----:R-:W-:Y:S02]  /*10a0*/  @P1 SHF.R.U32.HI R12, RZ, R8.reuse, R13 ;  /* 0x00000008ff0c1219 */ /* 0x082fe4000001160d */
[----:B------:R-:W-:Y:S02]  /*10b0*/  SHF.R.U32.HI R5, RZ, R8, R5 ;  /* 0x00000008ff057219 */ /* 0x000fe40000011605 */
[----:B------:R-:W-:Y:S02]  /*10c0*/  SHF.R.U32.HI R16, RZ, R7, R16 ;  /* 0x00000007ff107219 */ /* 0x000fe40000011610 */
[----:B------:R-:W-:Y:S01]  /*10d0*/  SEL R5, R20, R5, !P1 ;  /* 0x0000000514057207 */ /* 0x000fe20004800000 */
[----:B--2---:R-:W-:Y:S01]  /*10e0*/  IMAD.HI.U32 R14, R12, R2, RZ ;  /* 0x000000020c0e7227 */ /* 0x004fe200078e00ff */
[----:B------:R-:W-:-:S02]  /*10f0*/  SEL R7, R21, R16, !P2 ;  /* 0x0000001015077207 */ /* 0x000fc40005000000 */
[----:B------:R-:W-:Y:S01]  /*1100*/  IADD3 R13, PT, PT, -R5, RZ, RZ ;  /* 0x000000ff050d7210 */ /* 0x000fe20007ffe1ff */
[----:B------:R-:W-:Y:S01]  /*1110*/  IMAD.HI.U32 R6, R11, R2, RZ ;  /* 0x000000020b067227 */ /* 0x000fe200078e00ff */
[----:B------:R-:W-:-:S03]  /*1120*/  @P0 SHF.R.U32.HI R12, RZ, R3, R14 ;  /* 0x00000003ff0c0219 */ /* 0x000fc6000001160e */
[----:B------:R-:W-:Y:S01]  /*1130*/  IMAD R13, R4, R13, R20 ;  /* 0x0000000d040d7224 */ /* 0x000fe200078e0214 */
[----:B------:R-:W-:Y:S01]  /*1140*/  @P0 SHF.R.U32.HI R11, RZ, R3, R6 ;  /* 0x00000003ff0b0219 */ /* 0x000fe20000011606 */
[----:B------:R-:W-:-:S04]  /*1150*/  IMAD R12, R12, R9, RZ ;  /* 0x000000090c0c7224 */ /* 0x000fc800078e02ff */
[----:B------:R-:W-:Y:S01]  /*1160*/  IMAD R6, R11, R9, RZ ;  /* 0x000000090b067224 */ /* 0x000fe200078e02ff */
[----:B------:R-:W-:-:S04]  /*1170*/  ISETP.GE.AND P1, PT, R5, R12, PT ;  /* 0x0000000c0500720c */ /* 0x000fc80003f26270 */
[----:B------:R-:W-:Y:S01]  /*1180*/  ISETP.GE.OR P1, PT, R7, R6, P1 ;  /* 0x000000060700720c */ /* 0x000fe20000f26670 */
[----:B------:R-:W-:-:S05]  /*1190*/  IMAD.HI.U32 R6, R5, R2, RZ ;  /* 0x0000000205067227 */ /* 0x000fca00078e00ff */
[----:B------:R-:W-:-:S04]  /*11a0*/  SHF.R.U32.HI R6, RZ, R3, R6 ;  /* 0x00000003ff067219 */ /* 0x000fc80000011606 */
[----:B------:R-:W-:-:S03]  /*11b0*/  SEL R6, R5, R6, !P0 ;  /* 0x0000000605067207 */ /* 0x000fc60004000000 */
[----:B------:R-:W-:Y:S01]  /*11c0*/  @!P1 IMAD.HI.U32 R8, R7, R2, RZ ;  /* 0x0000000207089227 */ /* 0x000fe200078e00ff */
[----:B------:R-:W-:-:S04]  /*11d0*/  IADD3 R2, PT, PT, -R6, RZ, RZ ;  /* 0x000000ff06027210 */ /* 0x000fc80007ffe1ff */
[----:B------:R-:W-:Y:S01]  /*11e0*/  @!P1 SHF.R.U32.HI R8, RZ, R3, R8 ;  /* 0x00000003ff089219 */ /* 0x000fe20000011608 */
[----:B------:R-:W-:-:S03]  /*11f0*/  IMAD R2, R9, R2, R5 ;  /* 0x0000000209027224 */ /* 0x000fc600078e0205 */
[----:B------:R-:W-:-:S05]  /*1200*/  @!P1 SEL R3, R7, R8, !P0 ;  /* 0x0000000807039207 */ /* 0x000fca0004000000 */
[--C-:B------:R-:W-:Y:S02]  /*1210*/  @!P1 IMAD.IADD R6, R6, 0x1, -R3.reuse ;  /* 0x0000000106069824 */ /* 0x100fe400078e0a03 */
[----:B------:R-:W-:Y:S01]  /*1220*/  @!P1 IMAD R3, R2, R11, R3 ;  /* 0x0000000b02039224 */ /* 0x000fe200078e0203 */
[----:B------:R-:W-:Y:S01]  /*1230*/  IADD3 R2, PT, PT, -R7, RZ, RZ ;  /* 0x000000ff07027210 */ /* 0x000fe20007ffe1ff */
[----:B------:R-:W-:Y:S02]  /*1240*/  @!P1 IMAD R5, R6, R9, R7 ;  /* 0x0000000906059224 */ /* 0x000fe400078e0207 */
[----:B------:R-:W-:Y:S02]  /*1250*/  @!P1 IMAD.MOV.U32 R7, RZ, RZ, R3 ;  /* 0x000000ffff079224 */ /* 0x000fe400078e0003 */
[----:B------:R-:W-:Y:S02]  /*1260*/  IMAD R2, R10, R2, R21 ;  /* 0x000000020a027224 */ /* 0x000fe400078e0215 */
[----:B------:R-:W-:-:S02]  /*1270*/  IMAD R20, R5, R4, R13 ;  /* 0x0000000405147224 */ /* 0x000fc400078e020d */
[----:B------:R-:W-:Y:S02]  /*1280*/  IMAD R21, R7, R10, R2 ;  /* 0x0000000a07157224 */ /* 0x000fe400078e0202 */
.L_x_15:
[----:B------:R-:W1:Y:S01]  /*1290*/  LDCU UR4, c[0x0][0xb30] ;  /* 0x00016600ff0477ac */ /* 0x000e620008000800 */
[----:B------:R-:W2:Y:S08]  /*12a0*/  S2UR UR37, SR_CgaCtaId ;  /* 0x00000000002579c3 */ /* 0x000eb00000008800 */
[----:B------:R-:W3:Y:S01]  /*12b0*/  LDC R26, c[0x0][0xb24] ;  /* 0x0002c900ff1a7b82 */ /* 0x000ee20000000800 */
[----:B-1----:R-:W-:-:S09]  /*12c0*/  UISETP.NE.AND UP1, UPT, UR4, 0x1, UPT ;  /* 0x000000010400788c */ /* 0x002fd2000bf25270 */
[----:B--2---:R-:W-:Y:S05]  /*12d0*/  BRA.U UP1, `(.L_x_16) ;  /* 0x0000000101407547 */ /* 0x004fea000b800000 */
[----:B------:R-:W1:Y:S08]  /*12e0*/  LDC.64 R4, c[0x0][0xb10] ;  /* 0x0002c400ff047b82 */ /* 0x000e700000000a00 */
[----:B------:R-:W2:Y:S08]  /*12f0*/  LDC.64 R2, c[0x0][0xb18] ;  /* 0x0002c600ff027b82 */ /* 0x000eb00000000a00 */
[----:B------:R-:W4:Y:S08]  /*1300*/  LDC R6, c[0x0][0xb20] ;  /* 0x0002c800ff067b82 */ /* 0x000f300000000800 */
[----:B------:R-:W3:Y:S01]  /*1310*/  LDC R8, c[0x0][0xb0c] ;  /* 0x0002c300ff087b82 */ /* 0x000ee20000000800 */
[----:B-1----:R-:W-:-:S05]  /*1320*/  IMAD.HI.U32 R4, R21, R4, RZ ;  /* 0x0000000415047227 */ /* 0x002fca00078e00ff */
[----:B------:R-:W-:Y:S01]  /*1330*/  SHF.R.U32.HI R4, RZ, R5, R4 ;  /* 0x00000005ff047219 */ /* 0x000fe20000011604 */
[----:B--2---:R-:W-:Y:S01]  /*1340*/  IMAD.HI.U32 R3, R20, R3, RZ ;  /* 0x0000000314037227 */ /* 0x004fe200078e00ff */
[----:B------:R-:W-:-:S04]  /*1350*/  ISETP.NE.AND P0, PT, R2, 0x1, PT ;  /* 0x000000010200780c */ /* 0x000fc80003f05270 */
[----:B----4-:R-:W-:-:S04]  /*1360*/  SHF.R.U32.HI R3, RZ, R6, R3 ;  /* 0x00000006ff037219 */ /* 0x010fc80000011603 */
[----:B------:R-:W-:Y:S02]  /*1370*/  SEL R3, R20, R3, !P0 ;  /* 0x0000000314037207 */ /* 0x000fe40004000000 */
[----:B---3--:R-:W-:-:S04]  /*1380*/  ISETP.NE.AND P1, PT, R8, 0x1, PT ;  /* 0x000000010800780c */ /* 0x008fc80003f25270 */
[----:B------:R-:W-:-:S05]  /*1390*/  SEL R4, R21, R4, !P1 ;  /* 0x0000000415047207 */ /* 0x000fca0004800000 */
[----:B------:R-:W-:Y:S02]  /*13a0*/  IMAD.IADD R5, R3, 0x1, -R4 ;  /* 0x0000000103057824 */ /* 0x000fe400078e0a04 */
[----:B------:R-:W-:Y:S02]  /*13b0*/  IMAD.IADD R3, R4, 0x1, -R3 ;  /* 0x0000000104037824 */ /* 0x000fe400078e0a03 */
[----:B------:R-:W-:Y:S02]  /*13c0*/  IMAD R21, R5, R8, R21 ;  /* 0x0000000805157224 */ /* 0x000fe400078e0215 */
[----:B------:R-:W-:-:S07]  /*13d0*/  IMAD R20, R3, R2, R20 ;  /* 0x0000000203147224 */ /* 0x000fce00078e0214 */
.L_x_16:
[----:B------:R-:W-:Y:S01]  /*13e0*/  BAR.SYNC.DEFER_BLOCKING 0x0 ;  /* 0x0000000000007b1d */ /* 0x000fe20000010000 */
[----:B------:R-:W-:Y:S01]  /*13f0*/  UISETP.NE.AND UP1, UPT, UR8, 0x2, UPT ;  /* 0x000000020800788c */ /* 0x000fe2000bf25270 */
[----:B------:R-:W-:Y:S02]  /*1400*/  ISETP.NE.OR P5, PT, R0, 0x2, !P5 ;  /* 0x000000020000780c */ /* 0x000fe40006fa5670 */
[----:B------:R-:W-:-:S06]  /*1410*/  LOP3.LUT R2, R72, 0x1f, RZ, 0xc0, !PT ;  /* 0x0000001f48027812 */ /* 0x000fcc00078ec0ff */
[----:B------:R-:W-:Y:S05]  /*1420*/  BRA.U UP1, `(.L_x_17) ;  /* 0x0000001501207547 */ /* 0x000fea000b800000 */
[----:B------:R-:W1:Y:S01]  /*1430*/  LDCU UR13, c[0x0][0x38c] ;  /* 0x00007180ff0d77ac */ /* 0x000e620008000800 */
[----:B------:R-:W2:Y:S01]  /*1440*/  LDC R9, c[0x0][0x370] ;  /* 0x0000dc00ff097b82 */ /* 0x000ea20000000800 */
[----:B------:R-:W-:Y:S01]  /*1450*/  PLOP3.LUT P1, PT, PT, PT, UP2, 0x80, 0x8 ;  /* 0x000000000008781c */ /* 0x000fe20003f2f028 */
[----:B------:R-:W-:Y:S01]  /*1460*/  HFMA2 R12, -RZ, RZ, 0, 0 ;  /* 0x00000000ff0c7431 */ /* 0x000fe200000001ff */
[----:B------:R-:W-:Y:S01]  /*1470*/  ISETP.EQ.OR P4, PT, R2, RZ, P5 ;  /* 0x000000ff0200720c */ /* 0x000fe20002f82670 */
[----:B------:R-:W-:Y:S01]  /*1480*/  IMAD.MOV.U32 R15, RZ, RZ, 0x1 ;  /* 0x00000001ff0f7424 */ /* 0x000fe200078e00ff */
[----:B------:R-:W-:Y:S01]  /*1490*/  PLOP3.LUT P1, PT, P1, PT, PT, 0x8, 0x80 ;  /* 0x000000000080781c */ /* 0x000fe20000f2e170 */
[----:B------:R-:W-:Y:S01]  /*14a0*/  IMAD.MOV.U32 R14, RZ, RZ, RZ ;  /* 0x000000ffff0e7224 */ /* 0x000fe200078e00ff */
[----:B------:R-:W-:Y:S01]  /*14b0*/  MOV R8, 0x1 ;  /* 0x0000000100087802 */ /* 0x000fe20000000f00 */
[----:B------:R-:W4:Y:S01]  /*14c0*/  LDC R0, c[0x0][0x374] ;  /* 0x0000dd00ff007b82 */ /* 0x000f220000000800 */
[----:B------:R-:W-:Y:S01]  /*14d0*/  IMAD.MOV.U32 R10, RZ, RZ, RZ ;  /* 0x000000ffff0a7224 */ /* 0x000fe200078e00ff */
[----:B------:R-:W2:Y:S01]  /*14e0*/  LDCU.64 UR22, c[0x0][0x348] ;  /* 0x00006900ff1677ac */ /* 0x000ea20008000a00 */
[----:B------:R-:W-:Y:S01]  /*14f0*/  UMOV UR6, URZ ;  /* 0x000000ff00067c82 */ /* 0x000fe20008000000 */
[----:B-1----:R-:W-:-:S04]  /*1500*/  UIADD3 UR5, UPT, UPT, UR13, 0x3f, URZ ;  /* 0x0000003f0d057890 */ /* 0x002fc8000fffe0ff */
[----:B------:R-:W-:-:S04]  /*1510*/  USHF.R.S32.HI UR4, URZ, 0x1f, UR5 ;  /* 0x0000001fff047899 */ /* 0x000fc80008011405 */
[----:B------:R-:W-:-:S04]  /*1520*/  ULEA.HI UR4, UR4, UR5, URZ, 0x6 ;  /* 0x0000000504047291 */ /* 0x000fc8000f8f30ff */
[----:B------:R-:W-:Y:S02]  /*1530*/  USHF.R.S32.HI UR15, URZ, 0x6, UR4 ;  /* 0x00000006ff0f7899 */ /* 0x000fe40008011404 */
[----:B------:R-:W-:Y:S02]  /*1540*/  UIADD3 UR4, UPT, UPT, UR13, -0x1, URZ ;  /* 0xffffffff0d047890 */ /* 0x000fe4000fffe0ff */
[----:B------:R-:W-:Y:S02]  /*1550*/  UISETP.LT.U32.AND UP0, UPT, UR15, 0x8, UPT ;  /* 0x000000080f00788c */ /* 0x000fe4000bf01070 */
[----:B------:R-:W-:Y:S02]  /*1560*/  UISETP.GE.U32.AND UP1, UPT, UR4, -0x7f, UPT ;  /* 0xffffff810400788c */ /* 0x000fe4000bf26070 */
[----:B------:R-:W-:Y:S02]  /*1570*/  USEL UR14, UR15, 0x8, UP0 ;  /* 0x000000080f0e7887 */ /* 0x000fe40008000000 */
[----:B------:R-:W-:-:S02]  /*1580*/  UIADD3 UR13, UPT, UPT, UR13, 0x7e, URZ ;  /* 0x0000007e0d0d7890 */ /* 0x000fc4000fffe0ff */
[----:B------:R-:W-:Y:S02]  /*1590*/  UIADD3 UR5, UPT, UPT, UR14, -0x1, URZ ;  /* 0xffffffff0e057890 */ /* 0x000fe4000fffe0ff */
[----:B------:R-:W-:-:S03]  /*15a0*/  UIADD3 UR7, UPT, UPT, UR15, -UR14, URZ ;  /* 0x8000000e0f077290 */ /* 0x000fc6000fffe0ff */
[----:B------:R-:W-:-:S04]  /*15b0*/  @UP1 UIADD3 UR5, UPT, UPT, UR14, URZ, URZ ;  /* 0x000000ff0e051290 */ /* 0x000fc8000fffe0ff */
[----:B--2---:R-:W-:-:S12]  /*15c0*/  UIADD3 UR5, UPT, UPT, UR5, 0x1, URZ ;  /* 0x0000000105057890 */ /* 0x004fd8000fffe0ff */
.L_x_35:
[----:B------:R-:W-:Y:S01]  /*15d0*/  UISETP.NE.AND UP0, UPT, UR37, URZ, UPT ;  /* 0x000000ff2500728c */ /* 0x000fe2000bf05270 */
[----:B------:R-:W1:Y:S08]  /*15e0*/  S2UR UR37, SR_CgaCtaId ;  /* 0x00000000002579c3 */ /* 0x000e700000008800 */
[----:B------:R-:W-:Y:S05]  /*15f0*/  BRA.U UP0, `(.L_x_18) ;  /* 0x0000000100347547 */ /* 0x000fea000b800000 */
[----:B------:R-:W2:Y:S01]  /*1600*/  S2R R2, SR_CgaCtaId ;  /* 0x0000000000027919 */ /* 0x000ea20000008800 */
[----:B------:R-:W-:-:S04]  /*1610*/  MOV R3, 0x400 ;  /* 0x0000040000037802 */ /* 0x000fc80000000f00 */
[----:B--2---:R-:W-:Y:S02]  /*1620*/  LEA R3, R2, R3, 0x18 ;  /* 0x0000000302037211 */ /* 0x004fe400078ec0ff */
[----:B------:R-:W-:-:S03]  /*1630*/  SHF.L.U32 R2, R8, 0x1f, RZ ;  /* 0x0000001f08027819 */ /* 0x000fc600000006ff */
[----:B------:R-:W-:-:S04]  /*1640*/  IMAD R3, R10, 0x8, R3 ;  /* 0x000000080a037824 */ /* 0x000fc800078e0203 */
[----:B------:R-:W2:Y:S02]  /*1650*/  SYNCS.PHASECHK.TRANS64.TRYWAIT P0, [R3+URZ+0x140], R2 ;  /* 0x00014002030075a7 */ /* 0x000ea400080011ff */
[----:B--2---:R-:W-:Y:S05]  /*1660*/  @!P0 BRA `(.L_x_19) ;  /* 0x0000006800dc8947 */ /* 0x004fea0003800000 */
.L_x_135:
[----:B------:R-:W-:Y:S01]  /*1670*/  VIADD R10, R10, 0x1 ;  /* 0x000000010a0a7836 */ /* 0x000fe20000000000 */
[----:B------:R2:W-:Y:S04]  /*1680*/  SYNCS.ARRIVE.TRANS64.A1T0 RZ, [R3+URZ+0x130], RZ ;  /* 0x000130ff03ff79a7 */ /* 0x0005e800081000ff */
[----:B------:R-:W-:-:S04]  /*1690*/  ISETP.NE.AND P0, PT, R10, 0x2, PT ;  /* 0x000000020a00780c */ /* 0x000fc80003f05270 */
[----:B------:R-:W-:Y:S02]  /*16a0*/  SEL R10, R10, RZ, P0 ;  /* 0x000000ff0a0a7207 */ /* 0x000fe40000000000 */
[----:B--2---:R-:W-:-:S04]  /*16b0*/  SEL R3, RZ, 0x1, P0 ;  /* 0x00000001ff037807 */ /* 0x004fc80000000000 */
[----:B------:R-:W-:-:S07]  /*16c0*/  LOP3.LUT R8, R8, R3, RZ, 0x3c, !PT ;  /* 0x0000000308087212 */ /* 0x000fce00078e3cff */
.L_x_18:
[----:B------:R-:W-:Y:S01]  /*16d0*/  UMOV UR4, 0x400 ;  /* 0x0000040000047882 */ /* 0x000fe20000000000 */
[----:B------:R-:W-:Y:S01]  /*16e0*/  SHF.L.U32 R2, R15, 0x1f, RZ ;  /* 0x0000001f0f027819 */ /* 0x000fe200000006ff */
[----:B-1----:R-:W-:Y:S01]  /*16f0*/  ULEA UR4, UR37, UR4, 0x18 ;  /* 0x0000000425047291 */ /* 0x002fe2000f8ec0ff */
[----:B------:R-:W-:Y:S01]  /*1700*/  R2UR UR35, R21 ;  /* 0x00000000152372ca */ /* 0x000fe200000e0000 */
[----:B------:R-:W-:Y:S01]  /*1710*/  UISETP.GE.U32.AND UP0, UPT, UR13, 0x7f, UPT ;  /* 0x0000007f0d00788c */ /* 0x000fe2000bf06070 */
[----:B------:R-:W-:Y:S01]  /*1720*/  R2UR UR18, R20 ;  /* 0x00000000141272ca */ /* 0x000fe200000e0000 */
[----:B------:R-:W-:Y:S01]  /*1730*/  ULEA UR8, UR6, UR4, 0x3 ;  /* 0x0000000406087291 */ /* 0x000fe2000f8e18ff */
[----:B------:R-:W-:-:S08]  /*1740*/  UMOV UR21, URZ ;  /* 0x000000ff00157c82 */ /* 0x000fd00008000000 */
[----:B------:R1:W2:Y:S01]  /*1750*/  SYNCS.PHASECHK.TRANS64.TRYWAIT P0, [UR8+0x40], R2 ;  /* 0x00004002ff0075a7 */ /* 0x0002a20008001108 */
[----:B------:R-:W-:Y:S02]  /*1760*/  USHF.L.U32 UR35, UR35, 0x6, URZ ;  /* 0x0000000623237899 */ /* 0x000fe400080006ff */
[----:B------:R-:W-:Y:S01]  /*1770*/  USHF.L.U32 UR18, UR18, 0x7, URZ ;  /* 0x0000000712127899 */ /* 0x000fe200080006ff */
[----:B------:R-:W-:Y:S11]  /*1780*/  BRA.U !UP0, `(.L_x_20) ;  /* 0x0000000108c07547 */ /* 0x000ff6000b800000 */
[----:B------:R-:W-:Y:S01]  /*1790*/  UIADD3 UR10, UPT, UPT, UR18, 0x40, URZ ;  /* 0x00000040120a7890 */ /* 0x000fe2000fffe0ff */
[----:B------:R-:W-:Y:S01]  /*17a0*/  UMOV UR24, URZ ;  /* 0x000000ff00187c82 */ /* 0x000fe20008000000 */
[----:B------:R-:W-:-:S10]  /*17b0*/  UMOV UR25, UR6 ;  /* 0x0000000600197c82 */ /* 0x000fd40008000000 */
.L_x_25:
[----:B-1----:R-:W-:Y:S01]  /*17c0*/  ULEA UR33, UR25, UR4, 0x3 ;  /* 0x0000000419217291 */ /* 0x002fe2000f8e18ff */
[----:B--2---:R-:W-:Y:S01]  /*17d0*/  @!P5 MOV R3, 0x6000 ;  /* 0x000060000003d802 */ /* 0x004fe20000000f00 */
[----:B--2---:R-:W-:Y:S10]  /*17e0*/  @P0 BRA `(.L_x_21) ;  /* 0x00000000000c0947 */ /* 0x004ff40003800000 */
[----:B------:R-:W-:-:S04]  /*17f0*/  SHF.L.U32 R5, R15, 0x1f, RZ ;  /* 0x0000001f0f057819 */ /* 0x000fc800000006ff */
[----:B------:R-:W2:Y:S02]  /*1800*/  SYNCS.PHASECHK.TRANS64.TRYWAIT P0, [UR33+0x40], R5 ;  /* 0x00004005ff0075a7 */ /* 0x000ea40008001121 */
[----:B--2---:R-:W-:Y:S05]  /*1810*/  @!P0 BRA `(.L_x_22) ;  /* 0x0000006800848947 */ /* 0x004fea0003800000 */
.L_x_21:
[----:B------:R2:W-:Y:S01]  /*1820*/  @!P5 SYNCS.ARRIVE.TRANS64 RZ, [UR33], R3 ;  /* 0x00000003ffffd9a7 */ /* 0x0005e20008000021 */
[----:B------:R-:W-:Y:S04]  /*1830*/  BSSY.RECONVERGENT B0, `(.L_x_23) ;  /* 0x0000003000007945 */ /* 0x000fe80003800200 */
[----:B------:R-:W-:Y:S05]  /*1840*/  @P4 BRA `(.L_x_24) ;  /* 0x0000000000044947 */ /* 0x000fea0003800000 */
[----:B------:R-:W-:Y:S05]  /*1850*/  BPT.TRAP 0x1 ;  /* 0x000000040000795c */ /* 0x000fea0000300000 */
.L_x_24:
[----:B------:R-:W-:Y:S05]  /*1860*/  BSYNC.RECONVERGENT B0 ;  /* 0x0000000000007941 */ /* 0x000fea0003800200 */
.L_x_23:
[----:B------:R-:W-:Y:S02]  /*1870*/  UIADD3 UR6, UPT, UPT, UR25, 0x1, URZ ;  /* 0x0000000119067890 */ /* 0x000fe4000fffe0ff */
[----:B------:R-:W-:Y:S02]  /*1880*/  ULEA UR32, UR25, UR4, 0xd ;  /* 0x0000000419207291 */ /* 0x000fe4000f8e68ff */
[----:B------:R-:W-:Y:S02]  /*1890*/  UISETP.NE.AND UP0, UPT, UR6, 0x8, UPT ;  /* 0x000000080600788c */ /* 0x000fe4000bf05270 */
[----:B------:R-:W-:Y:S02]  /*18a0*/  UIADD3 UR30, UP1, UPT, UR22, 0x80, URZ ;  /* 0x00000080161e7890 */ /* 0x000fe4000ff3e0ff */
[----:B------:R-:W-:Y:S02]  /*18b0*/  USEL UR9, URZ, 0x1, UP0 ;  /* 0x00000001ff097887 */ /* 0x000fe40008000000 */
[----:B------:R-:W-:-:S02]  /*18c0*/  USEL UR6, UR6, URZ, UP0 ;  /* 0x000000ff06067287 */ /* 0x000fc40008000000 */
[----:B------:R-:W-:Y:S02]  /*18d0*/  UIADD3 UR28, UP0, UPT, UR22, 0x180, URZ ;  /* 0x00000180161c7890 */ /* 0x000fe4000ff1e0ff */
[----:B------:R-:W-:Y:S01]  /*18e0*/  ULEA UR8, UR6, UR4, 0x3 ;  /* 0x0000000406087291 */ /* 0x000fe2000f8e18ff */
[----:B------:R-:W-:Y:S01]  /*18f0*/  LOP3.LUT R15, R15, UR9, RZ, 0x3c, !PT ;  /* 0x000000090f0f7c12 */ /* 0x000fe2000f8e3cff */
[----:B------:R-:W-:Y:S02]  /*1900*/  USHF.L.U32 UR34, UR24, 0x6, URZ ;  /* 0x0000000618227899 */ /* 0x000fe400080006ff */
[----:B------:R-:W-:Y:S01]  /*1910*/  UIADD3.X UR31, UPT, UPT, URZ, UR23, URZ, UP1, !UPT ;  /* 0x00000017ff1f7290 */ /* 0x000fe20008ffe4ff */
[----:B-1----:R-:W-:Y:S01]  /*1920*/  SHF.L.U32 R2, R15, 0x1f, RZ ;  /* 0x0000001f0f027819 */ /* 0x002fe200000006ff */
[----:B------:R-:W-:Y:S02]  /*1930*/  UIADD3 UR32, UPT, UPT, UR32, 0x4400, URZ ;  /* 0x0000440020207890 */ /* 0x000fe4000fffe0ff */
[----:B------:R-:W-:Y:S01]  /*1940*/  UIADD3.X UR29, UPT, UPT, URZ, UR23, URZ, UP0, !UPT ;  /* 0x00000017ff1d7290 */ /* 0x000fe200087fe4ff */
[----:B------:R1:W1:Y:S01]  /*1950*/  SYNCS.PHASECHK.TRANS64.TRYWAIT P0, [UR8+0x40], R2 ;  /* 0x00004002ff0075a7 */ /* 0x0002620008001108 */
[----:B------:R-:W-:Y:S01]  /*1960*/  ULEA UR8, UR25, UR4, 0xe ;  /* 0x0000000419087291 */ /* 0x000fe2000f8e70ff */
[----:B------:R-:W-:Y:S01]  /*1970*/  UMOV UR26, 0x0 ;  /* 0x00000000001a7882 */ /* 0x000fe20000000000 */
[----:B------:R-:W-:-:S02]  /*1980*/  UMOV UR27, 0x10000000 ;  /* 0x10000000001b7882 */ /* 0x000fc40000000000 */
[----:B------:R-:W-:Y:S01]  /*1990*/  UIADD3 UR16, UPT, UPT, UR8, 0x14400, URZ ;  /* 0x0001440008107890 */ /* 0x000fe2000fffe0ff */
[----:B------:R1:W-:Y:S01]  /*19a0*/  UTMALDG.3D [UR32], [UR30], desc[UR26] ;  /* 0x00001a201e0075b4 */ /* 0x0003e20008011000 */
[----:B------:R-:W-:Y:S01]  /*19b0*/  UIADD3 UR8, UPT, UPT, UR8, 0x16400, URZ ;  /* 0x0001640008087890 */ /* 0x000fe2000fffe0ff */
[----:B------:R-:W-:Y:S01]  /*19c0*/  UMOV UR17, UR33 ;  /* 0x0000002100117c82 */ /* 0x000fe20008000000 */
[----:B------:R-:W-:Y:S01]  /*19d0*/  UMOV UR20, UR36 ;  /* 0x0000002400147c82 */ /* 0x000fe20008000000 */
[----:B------:R-:W-:Y:S01]  /*19e0*/  UMOV UR19, UR34 ;  /* 0x0000002200137c82 */ /* 0x000fe20008000000 */
[----:B------:R-:W-:Y:S01]  /*19f0*/  UMOV UR12, UR36 ;  /* 0x00000024000c7c82 */ /* 0x000fe20008000000 */
[----:B------:R-:W-:Y:S01]  /*1a00*/  UMOV UR9, UR33 ;  /* 0x0000002100097c82 */ /* 0x000fe20008000000 */
[----:B------:R-:W-:Y:S01]  /*1a10*/  UMOV UR11, UR34 ;  /* 0x00000022000b7c82 */ /* 0x000fe20008000000 */
[----:B------:R1:W-:Y:S01]  /*1a20*/  UTMALDG.3D [UR16], [UR28], desc[UR26] ;  /* 0x00001a101c0075b4 */ /* 0x0003e20008011000 */
[----:B------:R-:W-:Y:S01]  /*1a30*/  UIADD3 UR24, UPT, UPT, UR24, 0x1, URZ ;  /* 0x0000000118187890 */ /* 0x000fe2000fffe0ff */
[----:B------:R-:W-:Y:S01]  /*1a40*/  UMOV UR21, UR5 ;  /* 0x0000000500157c82 */ /* 0x000fe20008000000 */
[----:B------:R-:W-:-:S02]  /*1a50*/  UMOV UR25, UR6 ;  /* 0x0000000600197c82 */ /* 0x000fc40008000000 */
[----:B------:R-:W-:Y:S01]  /*1a60*/  UISETP.NE.AND UP0, UPT, UR24, UR5, UPT ;  /* 0x000000051800728c */ /* 0x000fe2000bf05270 */
[----:B------:R1:W-:Y:S08]  /*1a70*/  UTMALDG.3D [UR8], [UR28], desc[UR26] ;  /* 0x00001a081c0075b4 */ /* 0x0003f00008011000 */
[----:B------:R-:W-:Y:S05]  /*1a80*/  BRA.U UP0, `(.L_x_25) ;  /* 0xfffffffd004c7547 */ /* 0x000fea000b83ffff */
.L_x_20:
[----:B-1----:R-:W-:Y:S01]  /*1a90*/  ULEA UR8, UR6, UR4, 0x3 ;  /* 0x0000000406087291 */ /* 0x002fe2000f8e18ff */
[----:B------:R-:W-:Y:S01]  /*1aa0*/  SHF.L.U32 R2, R15, 0x1f, RZ ;  /* 0x0000001f0f027819 */ /* 0x000fe200000006ff */
[----:B------:R-:W-:Y:S01]  /*1ab0*/  @!P1 SYNCS.ARRIVE.TRANS64.A1T0 RZ, [UR4+0xc8], RZ ;  /* 0x0000c8ffffff99a7 */ /* 0x000fe20008100004 */
[----:B------:R-:W-:-:S06]  /*1ac0*/  UISETP.GT.AND UP0, UPT, UR15, UR14, UPT ;  /* 0x0000000e0f00728c */ /* 0x000fcc000bf04270 */
[----:B--2---:R1:W2:Y:S03]  /*1ad0*/  SYNCS.PHASECHK.TRANS64.TRYWAIT P0, [UR8+0x40], R2 ;  /* 0x00004002ff0075a7 */ /* 0x0042a60008001108 */
[----:B------:R-:W-:Y:S05]  /*1ae0*/  BRA.U !UP0, `(.L_x_26) ;  /* 0x0000000108c47547 */ /* 0x000fea000b800000 */
[----:B------:R-:W-:Y:S02]  /*1af0*/  UIADD3 UR29, UPT, UPT, UR7, UR21, URZ ;  /* 0x00000015071d7290 */ /* 0x000fe4000fffe0ff */
[----:B------:R-:W-:Y:S01]  /*1b00*/  UIADD3 UR10, UPT, UPT, UR18, 0x40, URZ ;  /* 0x00000040120a7890 */ /* 0x000fe2000fffe0ff */
[----:B------:R-:W-:-:S11]  /*1b10*/  UMOV UR34, UR6 ;  /* 0x0000000600227c82 */ /* 0x000fd60008000000 */
.L_x_31:
[----:B-1----:R-:W-:Y:S01]  /*1b20*/  ULEA UR25, UR34, UR4, 0x3 ;  /* 0x0000000422197291 */ /* 0x002fe2000f8e18ff */
[----:B--2---:R-:W-:Y:S01]  /*1b30*/  @!P5 MOV R3, 0x6000 ;  /* 0x000060000003d802 */ /* 0x004fe20000000f00 */
[----:B--2---:R-:W-:Y:S10]  /*1b40*/  @P0 BRA `(.L_x_27) ;  /* 0x00000000000c0947 */ /* 0x004ff40003800000 */
[----:B------:R-:W-:-:S04]  /*1b50*/  SHF.L.U32 R5, R15, 0x1f, RZ ;  /* 0x0000001f0f057819 */ /* 0x000fc800000006ff */
[----:B------:R-:W2:Y:S02]  /*1b60*/  SYNCS.PHASECHK.TRANS64.TRYWAIT P0, [UR25+0x40], R5 ;  /* 0x00004005ff0075a7 */ /* 0x000ea40008001119 */
[----:B--2---:R-:W-:Y:S05]  /*1b70*/  @!P0 BRA `(.L_x_28) ;  /* 0x0000006400c48947 */ /* 0x004fea0003800000 */
.L_x_27:
[----:B------:R2:W-:Y:S01]  /*1b80*/  @!P5 SYNCS.ARRIVE.TRANS64 RZ, [UR25], R3 ;  /* 0x00000003ffffd9a7 */ /* 0x0005e20008000019 */
[----:B------:R-:W-:Y:S04]  /*1b90*/  BSSY.RECONVERGENT B0, `(.L_x_29) ;  /* 0x0000003000007945 */ /* 0x000fe80003800200 */
[----:B------:R-:W-:Y:S05]  /*1ba0*/  @P4 BRA `(.L_x_30) ;  /* 0x0000000000044947 */ /* 0x000fea0003800000 */
[----:B------:R-:W-:Y:S05]  /*1bb0*/  BPT.TRAP 0x1 ;  /* 0x000000040000795c */ /* 0x000fea0000300000 */
.L_x_30:
[----:B------:R-:W-:Y:S05]  /*1bc0*/  BSYNC.RECONVERGENT B0 ;  /* 0x0000000000007941 */ /* 0x000fea0003800200 */
.L_x_29:
        /* <DEDUP_REMOVED lines=10> */
[----:B------:R-:W-:Y:S01]  /*1c70*/  UIADD3 UR24, UPT, UPT, UR24, 0x4400, URZ ;  /* 0x0000440018187890 */ /* 0x000fe2000fffe0ff */
[----:B-1----:R-:W-:Y:S01]  /*1c80*/  SHF.L.U32 R2, R15, 0x1f, RZ ;  /* 0x0000001f0f027819 */ /* 0x002fe200000006ff */
[----:B------:R-:W-:Y:S02]  /*1c90*/  UIADD3.X UR39, UPT, UPT, URZ, UR23, URZ, UP1, !UPT ;  /* 0x00000017ff277290 */ /* 0x000fe40008ffe4ff */
[----:B------:R-:W-:Y:S01]  /*1ca0*/  UIADD3.X UR33, UPT, UPT, URZ, UR23, URZ, UP0, !UPT ;  /* 0x00000017ff217290 */ /* 0x000fe200087fe4ff */
[----:B------:R1:W1:Y:S01]  /*1cb0*/  SYNCS.PHASECHK.TRANS64.TRYWAIT P0, [UR8+0x40], R2 ;  /* 0x00004002ff0075a7 */ /* 0x0002620008001108 */
[----:B------:R-:W-:Y:S01]  /*1cc0*/  ULEA UR8, UR34, UR4, 0xe ;  /* 0x0000000422087291 */ /* 0x000fe2000f8e70ff */
[----:B------:R-:W-:Y:S01]  /*1cd0*/  UMOV UR30, 0x0 ;  /* 0x00000000001e7882 */ /* 0x000fe20000000000 */
[----:B------:R-:W-:-:S02]  /*1ce0*/  UMOV UR31, 0x10000000 ;  /* 0x10000000001f7882 */ /* 0x000fc40000000000 */
[----:B------:R-:W-:Y:S02]  /*1cf0*/  UIADD3 UR16, UPT, UPT, UR8, 0x14400, URZ ;  /* 0x0001440008107890 */ /* 0x000fe4000fffe0ff */
[----:B------:R-:W-:Y:S01]  /*1d00*/  UIADD3 UR8, UPT, UPT, UR8, 0x16400, URZ ;  /* 0x0001640008087890 */ /* 0x000fe2000fffe0ff */
[----:B------:R-:W-:Y:S01]  /*1d10*/  UMOV UR27, UR35 ;  /* 0x00000023001b7c82 */ /* 0x000fe20008000000 */
[----:B------:R-:W-:Y:S01]  /*1d20*/  UMOV UR28, UR36 ;  /* 0x00000024001c7c82 */ /* 0x000fe20008000000 */
[----:B------:R-:W-:Y:S01]  /*1d30*/  UMOV UR17, UR25 ;  /* 0x0000001900117c82 */ /* 0x000fe20008000000 */
[----:B------:R-:W-:Y:S01]  /*1d40*/  UMOV UR20, UR36 ;  /* 0x0000002400147c82 */ /* 0x000fe20008000000 */
[----:B------:R-:W-:Y:S01]  /*1d50*/  UMOV UR19, UR26 ;  /* 0x0000001a00137c82 */ /* 0x000fe20008000000 */
[----:B------:R-:W-:Y:S01]  /*1d60*/  UMOV UR12, UR36 ;  /* 0x00000024000c7c82 */ /* 0x000fe20008000000 */
[----:B------:R-:W-:Y:S01]  /*1d70*/  UMOV UR9, UR25 ;  /* 0x0000001900097c82 */ /* 0x000fe20008000000 */
[----:B------:R1:W-:Y:S01]  /*1d80*/  UTMALDG.3D [UR24], [UR38], desc[UR30] ;  /* 0x00001e18260075b4 */ /* 0x0003e20008011000 */
[----:B------:R-:W-:Y:S01]  /*1d90*/  UMOV UR11, UR26 ;  /* 0x0000001a000b7c82 */ /* 0x000fe20008000000 */
[----:B------:R-:W-:Y:S01]  /*1da0*/  UIADD3 UR21, UPT, UPT, UR21, 0x1, URZ ;  /* 0x0000000115157890 */ /* 0x000fe2000fffe0ff */
[----:B------:R-:W-:-:S03]  /*1db0*/  UMOV UR34, UR6 ;  /* 0x0000000600227c82 */ /* 0x000fc60008000000 */
[----:B------:R-:W-:Y:S01]  /*1dc0*/  UISETP.NE.AND UP0, UPT, UR21, UR29, UPT ;  /* 0x0000001d1500728c */ /* 0x000fe2000bf05270 */
[----:B------:R1:W-:Y:S01]  /*1dd0*/  UTMALDG.3D [UR16], [UR32], desc[UR30] ;  /* 0x00001e10200075b4 */ /* 0x0003e20008011000 */
[----:B------:R1:W-:Y:S07]  /*1de0*/  UTMALDG.3D [UR8], [UR32], desc[UR30] ;  /* 0x00001e08200075b4 */ /* 0x0003ee0008011000 */
[----:B------:R-:W-:Y:S05]  /*1df0*/  BRA.U UP0, `(.L_x_31) ;  /* 0xfffffffd00487547 */ /* 0x000fea000b83ffff */
.L_x_26:
[----:B-1----:R-:W-:Y:S01]  /*1e00*/  LEA R2, R14, UR4, 0x3 ;  /* 0x000000040e027c11 */ /* 0x002fe2000f8e18ff */
[----:B------:R-:W-:Y:S01]  /*1e10*/  NOP ;  /* 0x0000000000007918 */ /* 0x000fe20000000000 */
[----:B--2---:R-:W-:Y:S02]  /*1e20*/  SHF.L.U32 R3, R12, 0x1f, RZ ;  /* 0x0000001f0c037819 */ /* 0x004fe400000006ff */
[----:B------:R-:W-:Y:S02]  /*1e30*/  LEA R4, R14, UR4, 0x4 ;  /* 0x000000040e047c11 */ /* 0x000fe4000f8e20ff */
[----:B------:R-:W1:Y:S02]  /*1e40*/  SYNCS.PHASECHK.TRANS64.TRYWAIT P0, [R2+URZ+0xd0], R3 ;  /* 0x0000d003020075a7 */ /* 0x000e6400080011ff */
[----:B-1----:R-:W-:Y:S05]  /*1e50*/  @!P0 BRA `(.L_x_32) ;  /* 0x0000006400248947 */ /* 0x002fea0003800000 */
.L_x_138:
[----:B------:R-:W2:Y:S01]  /*1e60*/  LDS.128 R4, [R4+0x160] ;  /* 0x0001600004047984 */ /* 0x000ea20000000c00 */
[----:B---3--:R-:W-:Y:S01]  /*1e70*/  ISETP.GE.AND P0, PT, R26, 0x1, PT ;  /* 0x000000011a00780c */ /* 0x008fe20003f06270 */
[----:B-1----:R-:W-:Y:S01]  /*1e80*/  VIADD R2, R2, 0xe0 ;  /* 0x000000e002027836 */ /* 0x002fe20000000000 */
[----:B------:R-:W-:Y:S01]  /*1e90*/  @!PT LDS RZ, [RZ] ;  /* 0x00000000fffff984 */ /* 0x000fe20000000800 */
[----:B------:R-:W-:Y:S01]  /*1ea0*/  @!PT LDS RZ, [RZ] ;  /* 0x00000000fffff984 */ /* 0x000fe20000000800 */
[----:B------:R-:W-:Y:S01]  /*1eb0*/  @!PT LDS RZ, [RZ] ;  /* 0x00000000fffff984 */ /* 0x000fe20000000800 */
[----:B------:R-:W-:Y:S01]  /*1ec0*/  @!PT LDS RZ, [RZ] ;  /* 0x00000000fffff984 */ /* 0x000fe20000000800 */
[----:B------:R1:W-:Y:S06]  /*1ed0*/  MEMBAR.ALL.CTA ;  /* 0x0000000000007992 */ /* 0x0003ec0000008000 */
[----:B-1----:R-:W1:Y:S01]  /*1ee0*/  FENCE.VIEW.ASYNC.S ;  /* 0x00000000000073c6 */ /* 0x002e620000000000 */
[----:B------:R-:W-:-:S04]  /*1ef0*/  PRMT R2, RZ, 0x654, R2 ;  /* 0x00000654ff027816 */ /* 0x000fc80000000002 */
[----:B-1----:R1:W-:Y:S01]  /*1f00*/  SYNCS.ARRIVE.TRANS64.RED.A1T0 RZ, [R2+URZ], RZ ;  /* 0x000000ff02ff79a7 */ /* 0x0023e200081004ff */
[----:B--2---:R-:W-:-:S13]  /*1f10*/  LOP3.LUT P2, RZ, R6, 0x1, RZ, 0xc0, !PT ;  /* 0x0000000106ff7812 */ /* 0x004fda000784c0ff */
[----:B------:R-:W-:Y:S01]  /*1f20*/  @P2 SHF.R.U32.HI R3, RZ, 0x10, R5 ;  /* 0x00000010ff032819 */ /* 0x000fe20000011605 */
[----:B------:R-:W-:Y:S01]  /*1f30*/  VOTEU.ANY UP0, P2 ;  /* 0x0000000000ff7886 */ /* 0x000fe20001000100 */
[----:B------:R-:W-:Y:S02]  /*1f40*/  @P2 MOV R13, R4 ;  /* 0x00000004000d2202 */ /* 0x000fe40000000f00 */
[----:B------:R-:W-:Y:S02]  /*1f50*/  @P2 R2UR.BROADCAST UR8, R3 ;  /* 0x00000000030822ca */ /* 0x000fe400008e0000 */
[----:B------:R-:W-:-:S11]  /*1f60*/  @P2 LOP3.LUT R11, R5, 0xffff, RZ, 0xc0, !PT ;  /* 0x0000ffff050b2812 */ /* 0x000fd600078ec0ff */
[----:B------:R-:W-:Y:S01]  /*1f70*/  @UP0 UMOV UR36, UR8 ;  /* 0x0000000800240c82 */ /* 0x000fe20008000000 */
[----:B-1----:R-:W-:Y:S05]  /*1f80*/  @!P0 BRA `(.L_x_33) ;  /* 0x0000000000b88947 */ /* 0x002fea0003800000 */
[----:B------:R-:W4:Y:S01]  /*1f90*/  LDC.64 R4, c[0x0][0xb18] ;  /* 0x0002c600ff047b82 */ /* 0x000f220000000a00 */
[----:B------:R-:W-:-:S07]  /*1fa0*/  ISETP.NE.AND P3, PT, R26, 0x1, PT ;  /* 0x000000011a00780c */ /* 0x000fce0003f65270 */
[----:B------:R-:W1:Y:S08]  /*1fb0*/  LDC.64 R6, c[0x0][0xb10] ;  /* 0x0002c400ff067b82 */ /* 0x000e700000000a00 */
[----:B------:R-:W2:Y:S08]  /*1fc0*/  LDC R16, c[0x0][0xb20] ;  /* 0x0002c800ff107b82 */ /* 0x000eb00000000800 */
[----:B------:R-:W3:Y:S01]  /*1fd0*/  LDC R18, c[0x0][0xb0c] ;  /* 0x0002c300ff127b82 */ /* 0x000ee20000000800 */
[----:B----4-:R-:W-:Y:S01]  /*1fe0*/  IMAD.HI.U32 R17, R0, R5, RZ ;  /* 0x0000000500117227 */ /* 0x010fe200078e00ff */
[----:B------:R-:W-:-:S03]  /*1ff0*/  ISETP.NE.AND P0, PT, R4, 0x1, PT ;  /* 0x000000010400780c */ /* 0x000fc60003f05270 */
[----:B------:R-:W-:-:S03]  /*2000*/  IMAD.HI.U32 R5, R11, R5, RZ ;  /* 0x000000050b057227 */ /* 0x000fc600078e00ff */
[----:B------:R-:W4:Y:S01]  /*2010*/  LDC.64 R2, c[0x0][0xb28] ;  /* 0x0002ca00ff027b82 */ /* 0x000f220000000a00 */
[----:B-1----:R-:W-:-:S04]  /*2020*/  IMAD.HI.U32 R20, R9, R6, RZ ;  /* 0x0000000609147227 */ /* 0x002fc800078e00ff */
[----:B------:R-:W-:Y:S01]  /*2030*/  IMAD.HI.U32 R22, R13, R6, RZ ;  /* 0x000000060d167227 */ /* 0x000fe200078e00ff */
[----:B------:R-:W-:Y:S02]  /*2040*/  SHF.R.U32.HI R20, RZ, R7, R20 ;  /* 0x00000007ff147219 */ /* 0x000fe40000011614 */
[-C--:B--2---:R-:W-:Y:S02]  /*2050*/  SHF.R.U32.HI R17, RZ, R16.reuse, R17 ;  /* 0x00000010ff117219 */ /* 0x084fe40000011611 */
[----:B------:R-:W-:Y:S02]  /*2060*/  SHF.R.U32.HI R16, RZ, R16, R5 ;  /* 0x00000010ff107219 */ /* 0x000fe40000011605 */
[----:B------:R-:W-:Y:S02]  /*2070*/  SEL R17, R0, R17, !P0 ;  /* 0x0000001100117207 */ /* 0x000fe40004000000 */
[----:B------:R-:W-:Y:S02]  /*2080*/  SHF.R.U32.HI R22, RZ, R7, R22 ;  /* 0x00000007ff167219 */ /* 0x000fe40000011616 */
[----:B---3--:R-:W-:-:S02]  /*2090*/  ISETP.NE.AND P1, PT, R18, 0x1, PT ;  /* 0x000000011200780c */ /* 0x008fc40003f25270 */
[----:B------:R-:W-:Y:S02]  /*20a0*/  SEL R5, R11, R16, !P0 ;  /* 0x000000100b057207 */ /* 0x000fe40004000000 */
[----:B------:R-:W-:Y:S02]  /*20b0*/  SEL R19, R9, R20, !P1 ;  /* 0x0000001409137207 */ /* 0x000fe40004800000 */
[----:B------:R-:W-:Y:S01]  /*20c0*/  SEL R7, R13, R22, !P1 ;  /* 0x000000160d077207 */ /* 0x000fe20004800000 */
[----:B----4-:R-:W-:-:S04]  /*20d0*/  IMAD.HI.U32 R20, R17, R2, RZ ;  /* 0x0000000211147227 */ /* 0x010fc800078e00ff */
[----:B------:R-:W-:Y:S01]  /*20e0*/  IMAD.HI.U32 R6, R19, R2, RZ ;  /* 0x0000000213067227 */ /* 0x000fe200078e00ff */
[----:B------:R-:W-:-:S04]  /*20f0*/  @P3 SHF.R.U32.HI R17, RZ, R3, R20 ;  /* 0x00000003ff113219 */ /* 0x000fc80000011614 */
        /* <DEDUP_REMOVED lines=8> */
[----:B------:R-:W-:-:S04]  /*2180*/  @!P0 IMAD.HI.U32 R16, R7, R2, RZ ;  /* 0x0000000207108227 */ /* 0x000fc800078e00ff */
[----:B------:R-:W-:Y:S01]  /*2190*/  IMAD.MOV R2, RZ, RZ, -R6 ;  /* 0x000000ffff027224 */ /* 0x000fe200078e0a06 */
[----:B------:R-:W-:-:S03]  /*21a0*/  @!P0 SHF.R.U32.HI R16, RZ, R3, R16 ;  /* 0x00000003ff108219 */ /* 0x000fc60000011610 */
[----:B------:R-:W-:Y:S01]  /*21b0*/  IMAD R2, R26, R2, R5 ;  /* 0x000000021a027224 */ /* 0x000fe200078e0205 */
[----:B------:R-:W-:Y:S02]  /*21c0*/  @!P0 SEL R3, R7, R16, !P3 ;  /* 0x0000001007038207 */ /* 0x000fe40005800000 */
[----:B------:R-:W-:-:S03]  /*21d0*/  IADD3 R16, PT, PT, -R5, RZ, RZ ;  /* 0x000000ff05107210 */ /* 0x000fc60007ffe1ff */
[--C-:B------:R-:W-:Y:S02]  /*21e0*/  @!P0 IMAD.IADD R6, R6, 0x1, -R3.reuse ;  /* 0x0000000106068824 */ /* 0x100fe400078e0a03 */
[----:B------:R-:W-:Y:S01]  /*21f0*/  @!P0 IMAD R3, R2, R19, R3 ;  /* 0x0000001302038224 */ /* 0x000fe200078e0203 */
[----:B------:R-:W-:Y:S01]  /*2200*/  IADD3 R2, PT, PT, -R7, RZ, RZ ;  /* 0x000000ff07027210 */ /* 0x000fe20007ffe1ff */
[----:B------:R-:W-:Y:S02]  /*2210*/  @!P0 IMAD R5, R26, R6, R7 ;  /* 0x000000061a058224 */ /* 0x000fe400078e0207 */
[----:B------:R-:W-:Y:S02]  /*2220*/  IMAD R11, R4, R16, R11 ;  /* 0x00000010040b7224 */ /* 0x000fe400078e020b */
[----:B------:R-:W-:Y:S02]  /*2230*/  @!P0 IMAD.MOV.U32 R7, RZ, RZ, R3 ;  /* 0x000000ffff078224 */ /* 0x000fe400078e0003 */
[----:B------:R-:W-:-:S02]  /*2240*/  IMAD R2, R18, R2, R13 ;  /* 0x0000000212027224 */ /* 0x000fc400078e020d */
[----:B------:R-:W-:Y:S02]  /*2250*/  IMAD R11, R5, R4, R11 ;  /* 0x00000004050b7224 */ /* 0x000fe400078e020b */
[----:B------:R-:W-:Y:S02]  /*2260*/  IMAD R13, R7, R18, R2 ;  /* 0x00000012070d7224 */ /* 0x000fe400078e0202 */
.L_x_33:
[----:B------:R-:W1:Y:S02]  /*2270*/  LDCU UR8, c[0x0][0xb30] ;  /* 0x00016600ff0877ac */ /* 0x000e640008000800 */
[----:B-1----:R-:W-:-:S09]  /*2280*/  UISETP.NE.AND UP0, UPT, UR8, 0x1, UPT ;  /* 0x000000010800788c */ /* 0x002fd2000bf05270 */
[----:B------:R-:W-:Y:S05]  /*2290*/  BRA.U UP0, `(.L_x_34) ;  /* 0x0000000100407547 */ /* 0x000fea000b800000 */
[----:B------:R-:W1:Y:S08]  /*22a0*/  LDC.64 R4, c[0x0][0xb10] ;  /* 0x0002c400ff047b82 */ /* 0x000e700000000a00 */
[----:B------:R-:W2:Y:S08]  /*22b0*/  LDC.64 R2, c[0x0][0xb18] ;  /* 0x0002c600ff027b82 */ /* 0x000eb00000000a00 */
[----:B------:R-:W3:Y:S08]  /*22c0*/  LDC R6, c[0x0][0xb20] ;  /* 0x0002c800ff067b82 */ /* 0x000ef00000000800 */
[----:B------:R-:W4:Y:S01]  /*22d0*/  LDC R16, c[0x0][0xb0c] ;  /* 0x0002c300ff107b82 */ /* 0x000f220000000800 */
[----:B-1----:R-:W-:-:S05]  /*22e0*/  IMAD.HI.U32 R4, R13, R4, RZ ;  /* 0x000000040d047227 */ /* 0x002fca00078e00ff */
[----:B------:R-:W-:Y:S01]  /*22f0*/  SHF.R.U32.HI R4, RZ, R5, R4 ;  /* 0x00000005ff047219 */ /* 0x000fe20000011604 */
[----:B--2---:R-:W-:Y:S01]  /*2300*/  IMAD.HI.U32 R3, R11, R3, RZ ;  /* 0x000000030b037227 */ /* 0x004fe200078e00ff */
[----:B------:R-:W-:-:S04]  /*2310*/  ISETP.NE.AND P0, PT, R2, 0x1, PT ;  /* 0x000000010200780c */ /* 0x000fc80003f05270 */
[----:B---3--:R-:W-:-:S04]  /*2320*/  SHF.R.U32.HI R6, RZ, R6, R3 ;  /* 0x00000006ff067219 */ /* 0x008fc80000011603 */
[----:B------:R-:W-:Y:S02]  /*2330*/  SEL R3, R11, R6, !P0 ;  /* 0x000000060b037207 */ /* 0x000fe40004000000 */
[----:B----4-:R-:W-:-:S04]  /*2340*/  ISETP.NE.AND P1, PT, R16, 0x1, PT ;  /* 0x000000011000780c */ /* 0x010fc80003f25270 */
[----:B------:R-:W-:-:S05]  /*2350*/  SEL R4, R13, R4, !P1 ;  /* 0x000000040d047207 */ /* 0x000fca0004800000 */
[----:B------:R-:W-:Y:S02]  /*2360*/  IMAD.IADD R5, R3, 0x1, -R4 ;  /* 0x0000000103057824 */ /* 0x000fe400078e0a04 */
[----:B------:R-:W-:Y:S02]  /*2370*/  IMAD.IADD R3, R4, 0x1, -R3 ;  /* 0x0000000104037824 */ /* 0x000fe400078e0a03 */
[----:B------:R-:W-:Y:S02]  /*2380*/  IMAD R13, R5, R16, R13 ;  /* 0x00000010050d7224 */ /* 0x000fe400078e020d */
[----:B------:R-:W-:-:S07]  /*2390*/  IMAD R11, R3, R2, R11 ;  /* 0x00000002030b7224 */ /* 0x000fce00078e020b */
.L_x_34:
[----:B------:R-:W-:Y:S01]  /*23a0*/  VIADD R14, R14, 0x1 ;  /* 0x000000010e0e7836 */ /* 0x000fe20000000000 */
[----:B------:R-:W-:Y:S01]  /*23b0*/  PLOP3.LUT P1, PT, PT, PT, PT, 0x80, 0x8 ;  /* 0x000000000008781c */ /* 0x000fe20003f2f070 */
[----:B------:R-:W-:Y:S02]  /*23c0*/  IMAD.IADD R21, R13, 0x1, R60 ;  /* 0x000000010d157824 */ /* 0x000fe400078e023c */
[----:B------:R-:W-:Y:S01]  /*23d0*/  IMAD.IADD R20, R11, 0x1, R58 ;  /* 0x000000010b147824 */ /* 0x000fe200078e023a */
[----:B------:R-:W-:-:S04]  /*23e0*/  ISETP.NE.AND P0, PT, R14, 0x2, PT ;  /* 0x000000020e00780c */ /* 0x000fc80003f05270 */
[----:B------:R-:W-:Y:S02]  /*23f0*/  SEL R3, RZ, 0x1, P0 ;  /* 0x00000001ff037807 */ /* 0x000fe40000000000 */
[----:B------:R-:W-:Y:S02]  /*2400*/  SEL R14, R14, RZ, P0 ;  /* 0x000000ff0e0e7207 */ /* 0x000fe40000000000 */
[----:B------:R-:W-:Y:S01]  /*2410*/  LOP3.LUT R12, R12, R3, RZ, 0x3c, !PT ;  /* 0x000000030c0c7212 */ /* 0x000fe200078e3cff */
[----:B------:R-:W-:Y:S06]  /*2420*/  @P2 BRA `(.L_x_35) ;  /* 0xfffffff000682947 */ /* 0x000fec000383ffff */
[----:B------:R-:W-:Y:S01]  /*2430*/  UIADD3 UR4, UPT, UPT, UR4, 0x40, URZ ;  /* 0x0000004004047890 */ /* 0x000fe2000fffe0ff */
[----:B------:R-:W-:-:S03]  /*2440*/  SHF.L.U32 R3, R15, 0x1f, RZ ;  /* 0x0000001f0f037819 */ /* 0x000fc600000006ff */
[----:B------:R-:W-:-:S09]  /*2450*/  ULEA UR5, UR6, UR4, 0x3 ;  /* 0x0000000406057291 */ /* 0x000fd2000f8e18ff */
[----:B------:R-:W1:Y:S02]  /*2460*/  SYNCS.PHASECHK.TRANS64.TRYWAIT P0, [UR5], R3 ;  /* 0x00000003ff0075a7 */ /* 0x000e640008001105 */
[----:B-1----:R-:W-:Y:S05]  /*2470*/  @!P0 BRA `(.L_x_36) ;  /* 0x0000005c00b08947 */ /* 0x002fea0003800000 */
.L_x_140:
[----:B------:R-:W-:-:S04]  /*2480*/  UIADD3 UR6, UPT, UPT, UR6, 0x1, URZ ;  /* 0x0000000106067890 */ /* 0x000fc8000fffe0ff */
[----:B------:R-:W-:-:S04]  /*2490*/  UISETP.NE.AND UP0, UPT, UR6, 0x8, UPT ;  /* 0x000000080600788c */ /* 0x000fc8000bf05270 */
[----:B------:R-:W-:Y:S02]  /*24a0*/  USEL UR7, URZ, 0x1, UP0 ;  /* 0x00000001ff077887 */ /* 0x000fe40008000000 */
[----:B------:R-:W-:-:S04]  /*24b0*/  USEL UR6, UR6, URZ, UP0 ;  /* 0x000000ff06067287 */ /* 0x000fc80008000000 */
[----:B------:R-:W-:Y:S01]  /*24c0*/  ULEA UR5, UR6, UR4, 0x3 ;  /* 0x0000000406057291 */ /* 0x000fe2000f8e18ff */
[----:B------:R-:W-:-:S04]  /*24d0*/  LOP3.LUT R2, R15, UR7, RZ, 0x3c, !PT ;  /* 0x000000070f027c12 */ /* 0x000fc8000f8e3cff */
[----:B-1----:R-:W-:-:S04]  /*24e0*/  SHF.L.U32 R3, R2, 0x1f, RZ ;  /* 0x0000001f02037819 */ /* 0x002fc800000006ff */
[----:B------:R-:W1:Y:S02]  /*24f0*/  SYNCS.PHASECHK.TRANS64.TRYWAIT P0, [UR5], R3 ;  /* 0x00000003ff0075a7 */ /* 0x000e640008001105 */
[----:B-1----:R-:W-:Y:S05]  /*2500*/  @!P0 BRA `(.L_x_37) ;  /* 0x0000005c00a48947 */ /* 0x002fea0003800000 */
.L_x_142:
        /* <DEDUP_REMOVED lines=9> */
.L_x_144:
        /* <DEDUP_REMOVED lines=9> */
.L_x_146:
        /* <DEDUP_REMOVED lines=9> */
.L_x_148:
        /* <DEDUP_REMOVED lines=9> */
.L_x_150:
        /* <DEDUP_REMOVED lines=9> */
.L_x_152:
[----:B------:R-:W-:-:S04]  /*27e0*/  UIADD3 UR6, UPT, UPT, UR6, 0x1, URZ ;  /* 0x0000000106067890 */ /* 0x000fc8000fffe0ff */
[----:B------:R-:W-:-:S04]  /*27f0*/  UISETP.NE.AND UP0, UPT, UR6, 0x8, UPT ;  /* 0x000000080600788c */ /* 0x000fc8000bf05270 */
[----:B------:R-:W-:Y:S02]  /*2800*/  USEL UR5, URZ, 0x1, UP0 ;  /* 0x00000001ff057887 */ /* 0x000fe40008000000 */
[----:B------:R-:W-:-:S04]  /*2810*/  USEL UR6, UR6, URZ, UP0 ;  /* 0x000000ff06067287 */ /* 0x000fc80008000000 */
[----:B------:R-:W-:Y:S01]  /*2820*/  ULEA UR6, UR6, UR4, 0x3 ;  /* 0x0000000406067291 */ /* 0x000fe2000f8e18ff */
[----:B-1----:R-:W-:-:S04]  /*2830*/  LOP3.LUT R3, R2, UR5, RZ, 0x3c, !PT ;  /* 0x0000000502037c12 */ /* 0x002fc8000f8e3cff */
[----:B------:R-:W-:Y:S01]  /*2840*/  SHF.L.U32 R3, R3, 0x1f, RZ ;  /* 0x0000001f03037819 */ /* 0x000fe200000006ff */
[----:B----4-:R-:W-:-:S07]  /*2850*/  IMAD.U32 R0, RZ, RZ, UR6 ;  /* 0x00000006ff007e24 */ /* 0x010fce000f8e00ff */
.L_x_43:
[----:B-1----:R1:W2:Y:S02]  /*2860*/  SYNCS.PHASECHK.TRANS64.TRYWAIT P0, [R0+URZ], R3 ;  /* 0x00000003000075a7 */ /* 0x0022a400080011ff */
[----:B--2---:R-:W-:Y:S05]  /*2870*/  @!P0 NANOSLEEP.SYNCS 0x989680 ;  /* 0x009896800000895d */ /* 0x004fea0003900000 */
[----:B------:R-:W2:Y:S02]  /*2880*/  @!P0 SYNCS.PHASECHK.TRANS64 P0, [R0+URZ], R3 ;  /* 0x00000003000085a7 */ /* 0x000ea400080010ff */
[----:B--2---:R-:W-:Y:S05]  /*2890*/  @P0 EXIT ;  /* 0x000000000000094d */ /* 0x004fea0003800000 */
[----:B------:R-:W-:Y:S05]  /*28a0*/  BRA `(.L_x_43) ;  /* 0xfffffffc00ec7947 */ /* 0x000fea000383ffff */
.L_x_17:
[----:B------:R-:W-:-:S04]  /*28b0*/  UISETP.NE.AND UP1, UPT, UR37, URZ, UPT ;  /* 0x000000ff2500728c */ /* 0x000fc8000bf25270 */
[----:B------:R-:W-:-:S09]  /*28c0*/  UISETP.NE.OR UP1, UPT, UR8, 0x1, UP1 ;  /* 0x000000010800788c */ /* 0x000fd20008f25670 */
[----:B------:R-:W-:Y:S05]  /*28d0*/  BRA.U UP1, `(.L_x_44) ;  /* 0x0000000501487547 */ /* 0x000fea000b800000 */
[----:B------:R-:W-:Y:S01]  /*28e0*/  ISETP.NE.AND P2, PT, R2, RZ, PT ;  /* 0x000000ff0200720c */ /* 0x000fe20003f45270 */
[----:B------:R-:W-:Y:S01]  /*28f0*/  IMAD.MOV.U32 R12, RZ, RZ, 0x1 ;  /* 0x00000001ff0c7424 */ /* 0x000fe200078e00ff */
[----:B------:R-:W-:Y:S02]  /*2900*/  CS2R R10, SRZ ;  /* 0x00000000000a7805 */ /* 0x000fe4000001ff00 */
[----:B------:R-:W-:Y:S01]  /*2910*/  CS2R R8, SRZ ;  /* 0x0000000000087805 */ /* 0x000fe2000001ff00 */
[----:B------:R-:W-:Y:S01]  /*2920*/  UMOV UR4, 0x400 ;  /* 0x0000040000047882 */ /* 0x000fe20000000000 */
[----:B------:R-:W-:Y:S01]  /*2930*/  UMOV UR6, URZ ;  /* 0x000000ff00067c82 */ /* 0x000fe20008000000 */
[----:B------:R-:W-:-:S12]  /*2940*/  ULEA UR37, UR37, UR4, 0x18 ;  /* 0x0000000425257291 */ /* 0x000fd8000f8ec0ff */
.L_x_48:
[----:B------:R-:W-:Y:S02]  /*2950*/  LEA R0, R8, UR37, 0x3 ;  /* 0x0000002508007c11 */ /* 0x000fe4000f8e18ff */
[----:B------:R-:W-:-:S03]  /*2960*/  SHF.L.U32 R5, R9, 0x1f, RZ ;  /* 0x0000001f09057819 */ /* 0x000fc600000006ff */
[----:B------:R-:W-:Y:S01]  /*2970*/  VIADD R4, R0, 0x140 ;  /* 0x0000014000047836 */ /* 0x000fe20000000000 */
[----:B------:R-:W1:Y:S02]  /*2980*/  SYNCS.PHASECHK.TRANS64.TRYWAIT P0, [R0+URZ+0x130], R5 ;  /* 0x00013005000075a7 */ /* 0x000e6400080011ff */
[----:B-1----:R-:W-:Y:S05]  /*2990*/  @!P0 BRA `(.L_x_45) ;  /* 0x0000005c00108947 */ /* 0x002fea0003800000 */
.L_x_153:
[----:B------:R-:W-:Y:S01]  /*29a0*/  ULEA UR5, UR6, UR37, 0x3 ;  /* 0x0000002506057291 */ /* 0x000fe2000f8e18ff */
[----:B------:R-:W-:Y:S02]  /*29b0*/  PRMT R4, RZ, 0x654, R4 ;  /* 0x00000654ff047816 */ /* 0x000fe40000000004 */
[----:B-1----:R-:W-:Y:S01]  /*29c0*/  SHF.L.U32 R5, R12, 0x1f, RZ ;  /* 0x0000001f0c057819 */ /* 0x002fe200000006ff */
[----:B------:R-:W-:Y:S01]  /*29d0*/  UIADD3 UR4, UPT, UPT, UR5, 0xd0, URZ ;  /* 0x000000d005047890 */ /* 0x000fe2000fffe0ff */
[----:B------:R1:W-:Y:S05]  /*29e0*/  SYNCS.ARRIVE.TRANS64.RED.A1T0 RZ, [R4+URZ], RZ ;  /* 0x000000ff04ff79a7 */ /* 0x0003ea00081004ff */
[----:B------:R-:W-:Y:S01]  /*29f0*/  IMAD.U32 R7, RZ, RZ, UR4 ;  /* 0x00000004ff077e24 */ /* 0x000fe2000f8e00ff */
[----:B------:R-:W2:Y:S04]  /*2a00*/  SYNCS.PHASECHK.TRANS64.TRYWAIT P0, [UR5+0xe0], R5 ;  /* 0x0000e005ff0075a7 */ /* 0x000ea80008001105 */
[----:B------:R-:W-:Y:S01]  /*2a10*/  PRMT R6, R2, 0x654, R7 ;  /* 0x0000065402067816 */ /* 0x000fe20000000007 */
[----:B-1----:R-:W-:Y:S01]  /*2a20*/  @!P2 IMAD.MOV.U32 R4, RZ, RZ, 0x10 ;  /* 0x00000010ff04a424 */ /* 0x002fe200078e00ff */
[----:B--2---:R-:W-:Y:S06]  /*2a30*/  @!P0 BRA `(.L_x_46) ;  /* 0x0000005800fc8947 */ /* 0x004fec0003800000 */
.L_x_155:
[----:B------:R-:W-:Y:S01]  /*2a40*/  ULEA UR4, UR6, UR37, 0x4 ;  /* 0x0000002506047291 */ /* 0x000fe2000f8e20ff */
[----:B------:R-:W-:Y:S01]  /*2a50*/  SEL R3, R6, R3, !P2 ;  /* 0x0000000306037207 */ /* 0x000fe20005000000 */
[----:B------:R-:W-:Y:S01]  /*2a60*/  UIADD3 UR5, UPT, UPT, UR5, 0xd0, URZ ;  /* 0x000000d005057890 */ /* 0x000fe2000fffe0ff */
[----:B-1----:R-:W-:Y:S01]  /*2a70*/  LEA R0, R11, UR37, 0x3 ;  /* 0x000000250b007c11 */ /* 0x002fe2000f8e18ff */
[----:B------:R-:W-:Y:S01]  /*2a80*/  UIADD3 UR4, UPT, UPT, UR4, 0x160, URZ ;  /* 0x0000016004047890 */ /* 0x000fe2000fffe0ff */
[----:B------:R-:W-:Y:S01]  /*2a90*/  SHF.L.U32 R5, R10, 0x1f, RZ ;  /* 0x0000001f0a057819 */ /* 0x000fe200000006ff */
[----:B------:R1:W-:Y:S01]  /*2aa0*/  @!P2 SYNCS.ARRIVE.TRANS64.RED RZ, [R3+URZ], R4 ;  /* 0x0000000403ffa9a7 */ /* 0x0003e200080004ff */
[----:B------:R-:W-:Y:S01]  /*2ab0*/  UIADD3 UR6, UPT, UPT, UR6, 0x1, URZ ;  /* 0x0000000106067890 */ /* 0x000fe2000fffe0ff */
[----:B------:R-:W-:-:S03]  /*2ac0*/  VIADD R8, R8, 0x1 ;  /* 0x0000000108087836 */ /* 0x000fc60000000000 */
[----:B------:R-:W-:Y:S02]  /*2ad0*/  UISETP.NE.AND UP0, UPT, UR6, 0x2, UPT ;  /* 0x000000020600788c */ /* 0x000fe4000bf05270 */
[----:B------:R-:W-:Y:S06]  /*2ae0*/  UGETNEXTWORKID.BROADCAST [UR4], [UR5] ;  /* 0x00000000040073ca */ /* 0x000fec0008000100 */
[----:B------:R-:W-:Y:S01]  /*2af0*/  USEL UR4, URZ, 0x1, UP0 ;  /* 0x00000001ff047887 */ /* 0x000fe20008000000 */
[----:B------:R-:W-:Y:S01]  /*2b00*/  ISETP.NE.AND P0, PT, R8, 0x2, PT ;  /* 0x000000020800780c */ /* 0x000fe20003f05270 */
[----:B------:R-:W-:Y:S01]  /*2b10*/  USEL UR6, UR6, URZ, UP0 ;  /* 0x000000ff06067287 */ /* 0x000fe20008000000 */
[----:B------:R-:W2:Y:S03]  /*2b20*/  SYNCS.PHASECHK.TRANS64.TRYWAIT P1, [R0+URZ+0xd0], R5 ;  /* 0x0000d005000075a7 */ /* 0x000ea600080211ff */
[----:B------:R-:W-:Y:S01]  /*2b30*/  LOP3.LUT R12, R12, UR4, RZ, 0x3c, !PT ;  /* 0x000000040c0c7c12 */ /* 0x000fe2000f8e3cff */
[----:B-12---:R-:W-:Y:S07]  /*2b40*/  @!P1 BRA `(.L_x_47) ;  /* 0x0000005800d09947 */ /* 0x006fee0003800000 */
.L_x_156:
[C---:B------:R-:W-:Y:S01]  /*2b50*/  LEA R4, R11.reuse, UR37, 0x4 ;  /* 0x000000250b047c11 */ /* 0x040fe2000f8e20ff */
[----:B-1----:R-:W-:Y:S01]  /*2b60*/  VIADD R0, R0, 0xe0 ;  /* 0x000000e000007836 */ /* 0x002fe20000000000 */
[----:B------:R-:W-:Y:S01]  /*2b70*/  SEL R8, R8, RZ, P0 ;  /* 0x000000ff08087207 */ /* 0x000fe20000000000 */
[----:B------:R-:W-:-:S03]  /*2b80*/  VIADD R11, R11, 0x1 ;  /* 0x000000010b0b7836 */ /* 0x000fc60000000000 */
[----:B------:R-:W1:Y:S01]  /*2b90*/  LDS.128 R4, [R4+0x160] ;  /* 0x0001600004047984 */ /* 0x000e620000000c00 */
[----:B------:R-:W-:Y:S02]  /*2ba0*/  PRMT R0, RZ, 0x654, R0 ;  /* 0x00000654ff007816 */ /* 0x000fe40000000000 */
[C---:B------:R-:W-:Y:S01]  /*2bb0*/  ISETP.NE.AND P1, PT, R11.reuse, 0x2, PT ;  /* 0x000000020b00780c */ /* 0x040fe20003f25270 */
[----:B------:R-:W-:Y:S01]  /*2bc0*/  @!PT LDS RZ, [RZ] ;  /* 0x00000000fffff984 */ /* 0x000fe20000000800 */
[----:B------:R-:W-:Y:S01]  /*2bd0*/  @!PT LDS RZ, [RZ] ;  /* 0x00000000fffff984 */ /* 0x000fe20000000800 */
[----:B------:R-:W-:Y:S01]  /*2be0*/  @!PT LDS RZ, [RZ] ;  /* 0x00000000fffff984 */ /* 0x000fe20000000800 */
[----:B------:R-:W-:Y:S01]  /*2bf0*/  @!PT LDS RZ, [RZ] ;  /* 0x00000000fffff984 */ /* 0x000fe20000000800 */
[----:B------:R2:W-:Y:S06]  /*2c00*/  MEMBAR.ALL.CTA ;  /* 0x0000000000007992 */ /* 0x0005ec0000008000 */
[----:B--2---:R-:W2:Y:S01]  /*2c10*/  FENCE.VIEW.ASYNC.S ;  /* 0x00000000000073c6 */ /* 0x004ea20000000000 */
[----:B------:R-:W-:Y:S01]  /*2c20*/  SEL R11, R11, RZ, P1 ;  /* 0x000000ff0b0b7207 */ /* 0x000fe20000800000 */
[----:B--2---:R2:W-:Y:S01]  /*2c30*/  SYNCS.ARRIVE.TRANS64.RED.A1T0 RZ, [R0+URZ], RZ ;  /* 0x000000ff00ff79a7 */ /* 0x0045e200081004ff */
[----:B-1----:R-:W-:-:S02]  /*2c40*/  LOP3.LUT P3, RZ, R6, 0x1, RZ, 0xc0, !PT ;  /* 0x0000000106ff7812 */ /* 0x002fc4000786c0ff */
[----:B------:R-:W-:-:S04]  /*2c50*/  SEL R5, RZ, 0x1, P1 ;  /* 0x00000001ff057807 */ /* 0x000fc80000800000 */
[----:B------:R-:W-:Y:S02]  /*2c60*/  LOP3.LUT R10, R10, R5, RZ, 0x3c, !PT ;  /* 0x000000050a0a7212 */ /* 0x000fe400078e3cff */
[----:B--2---:R-:W-:-:S04]  /*2c70*/  SEL R0, RZ, 0x1, P0 ;  /* 0x00000001ff007807 */ /* 0x004fc80000000000 */
[----:B------:R-:W-:Y:S01]  /*2c80*/  LOP3.LUT R9, R9, R0, RZ, 0x3c, !PT ;  /* 0x0000000009097212 */ /* 0x000fe200078e3cff */
[----:B------:R-:W-:Y:S06]  /*2c90*/  @P3 BRA `(.L_x_48) ;  /* 0xfffffffc002c3947 */ /* 0x000fec000383ffff */
[----:B------:R-:W-:Y:S01]  /*2ca0*/  ULEA UR5, UR6, UR37, 0x3 ;  /* 0x0000002506057291 */ /* 0x000fe2000f8e18ff */
[----:B------:R-:W-:-:S08]  /*2cb0*/  SHF.L.U32 R3, R12, 0x1f, RZ ;  /* 0x0000001f0c037819 */ /* 0x000fd000000006ff */
[----:B------:R-:W1:Y:S02]  /*2cc0*/  SYNCS.PHASECHK.TRANS64 P0, [UR5+0xe0], R3 ;  /* 0x0000e003ff0075a7 */ /* 0x000e640008001005 */
[----:B-1----:R-:W-:Y:S05]  /*2cd0*/  @P0 BRA `(.L_x_49) ;  /* 0x0000000000080947 */ /* 0x002fea0003800000 */
[----:B------:R-:W1:Y:S02]  /*2ce0*/  SYNCS.PHASECHK.TRANS64.TRYWAIT P0, [UR5+0xe0], R3 ;  /* 0x0000e003ff0075a7 */ /* 0x000e640008001105 */
[----:B-1----:R-:W-:Y:S05]  /*2cf0*/  @!P0 BRA `(.L_x_50) ;  /* 0x0000005800788947 */ /* 0x002fea0003800000 */
.L_x_49:
[----:B------:R-:W-:-:S04]  /*2d00*/  UIADD3 UR4, UPT, UPT, UR6, 0x1, URZ ;  /* 0x0000000106047890 */ /* 0x000fc8000fffe0ff */
[----:B------:R-:W-:-:S04]  /*2d10*/  UISETP.NE.AND UP0, UPT, UR4, 0x2, UPT ;  /* 0x000000020400788c */ /* 0x000fc8000bf05270 */
[----:B------:R-:W-:Y:S02]  /*2d20*/  USEL UR7, URZ, 0x1, UP0 ;  /* 0x00000001ff077887 */ /* 0x000fe40008000000 */
[----:B------:R-:W-:-:S04]  /*2d30*/  USEL UR4, UR4, URZ, UP0 ;  /* 0x000000ff04047287 */ /* 0x000fc80008000000 */
[----:B------:R-:W-:Y:S01]  /*2d40*/  ULEA UR4, UR4, UR37, 0x3 ;  /* 0x0000002504047291 */ /* 0x000fe2000f8e18ff */
[----:B-1----:R-:W-:-:S04]  /*2d50*/  LOP3.LUT R3, R12, UR7, RZ, 0x3c, !PT ;  /* 0x000000070c037c12 */ /* 0x002fc8000f8e3cff */
[----:B------:R-:W-:-:S04]  /*2d60*/  SHF.L.U32 R0, R3, 0x1f, RZ ;  /* 0x0000001f03007819 */ /* 0x000fc800000006ff */
[----:B------:R-:W1:Y:S02]  /*2d70*/  SYNCS.PHASECHK.TRANS64 P0, [UR4+0xe0], R0 ;  /* 0x0000e000ff0075a7 */ /* 0x000e640008001004 */
[----:B-1----:R-:W-:Y:S05]  /*2d80*/  @P0 EXIT ;  /* 0x000000000000094d */ /* 0x002fea0003800000 */
[----:B------:R-:W-:Y:S02]  /*2d90*/  SHF.L.U32 R3, R3, 0x1f, RZ ;  /* 0x0000001f03037819 */ /* 0x000fe400000006ff */
[----:B------:R-:W-:-:S07]  /*2da0*/  MOV R0, UR4 ;  /* 0x0000000400007c02 */ /* 0x000fce0008000f00 */
.L_x_51:
[----:B-1----:R1:W2:Y:S02]  /*2db0*/  SYNCS.PHASECHK.TRANS64.TRYWAIT P0, [R0+URZ+0xe0], R3 ;  /* 0x0000e003000075a7 */ /* 0x0022a400080011ff */
[----:B--2---:R-:W-:Y:S05]  /*2dc0*/  @!P0 NANOSLEEP.SYNCS 0x989680 ;  /* 0x009896800000895d */ /* 0x004fea0003900000 */
[----:B------:R-:W2:Y:S02]  /*2dd0*/  @!P0 SYNCS.PHASECHK.TRANS64 P0, [R0+URZ+0xe0], R3 ;  /* 0x0000e003000085a7 */ /* 0x000ea400080010ff */
[----:B--2---:R-:W-:Y:S05]  /*2de0*/  @P0 EXIT ;  /* 0x000000000000094d */ /* 0x004fea0003800000 */
[----:B------:R-:W-:Y:S05]  /*2df0*/  BRA `(.L_x_51) ;  /* 0xfffffffc00ec7947 */ /* 0x000fea000383ffff */
.L_x_44:
[----:B------:R-:W-:-:S09]  /*2e00*/  UISETP.NE.AND UP1, UPT, UR8, URZ, UPT ;  /* 0x000000ff0800728c */ /* 0x000fd2000bf25270 */
[----:B------:R-:W-:Y:S05]  /*2e10*/  BRA.U UP1, `(.L_x_52) ;  /* 0x0000000d01cc7547 */ /* 0x000fea000b800000 */
[----:B------:R-:W-:Y:S01]  /*2e20*/  UMOV UR4, 0x40 ;  /* 0x0000004000047882 */ /* 0x000fe20000000000 */
[----:B------:R-:W-:Y:S01]  /*2e30*/  NOP ;  /* 0x0000000000007918 */ /* 0x000fe20000000000 */
[----:B------:R-:W-:Y:S01]  /*2e40*/  ULEA UR4, UR37, UR4, 0x18 ;  /* 0x0000000425047291 */ /* 0x000fe2000f8ec0ff */
[----:B------:R-:W-:Y:S02]  /*2e50*/  UMOV UR5, 0x400 ;  /* 0x0000040000057882 */ /* 0x000fe40000000000 */
[----:B------:R-:W-:-:S06]  /*2e60*/  ULEA UR37, UR37, UR5, 0x18 ;  /* 0x0000000525257291 */ /* 0x000fcc000f8ec0ff */
[----:B------:R-:W1:Y:S02]  /*2e70*/  LDS.U8 R0, [UR4+0x1c] ;  /* 0x00001c04ff007984 */ /* 0x000e640008000000 */
[----:B-1----:R-:W-:-:S13]  /*2e80*/  ISETP.NE.AND P0, PT, R0, RZ, PT ;  /* 0x000000ff0000720c */ /* 0x002fda0003f05270 */
[----:B------:R-:W-:Y:S05]  /*2e90*/  @P0 BRA `(.L_x_53) ;  /* 0x0000000000580947 */ /* 0x000fea0003800000 */
[----:B------:R-:W-:-:S13]  /*2ea0*/  ELECT P0, URZ, PT ;  /* 0x0000000000ff782f */ /* 0x000fda0003800000 */
[----:B------:R-:W-:Y:S05]  /*2eb0*/  @!P0 BRA `(.L_x_54) ;  /* 0x0000000000608947 */ /* 0x000fea0003800000 */
[----:B------:R-:W-:Y:S01]  /*2ec0*/  UMOV UR5, 0x10 ;  /* 0x0000001000057882 */ /* 0x000fe20000000000 */
[----:B------:R-:W-:Y:S01]  /*2ed0*/  HFMA2 R0, -RZ, RZ, 0, 5.9604644775390625e-08 ;  /* 0x00000001ff007431 */ /* 0x000fe200000001ff */
[----:B------:R-:W-:-:S03]  /*2ee0*/  MOV R2, 0xffff ;  /* 0x0000ffff00027802 */ /* 0x000fc60000000f00 */
[----:B------:R-:W-:Y:S04]  /*2ef0*/  DEPBAR.LE SB1, 0x36 ;  /* 0x00009d800000791a */ /* 0x000fe80000000000 */
[----:B------:R-:W1:Y:S02]  /*2f00*/  UTCATOMSWS.FIND_AND_SET.ALIGN UP0, UR5, UR5 ;  /* 0x00000005000575e3 */ /* 0x000e640008000800 */
[----:B-1----:R-:W-:Y:S01]  /*2f10*/  MOV R3, UR5 ;  /* 0x0000000500037c02 */ /* 0x002fe20008000f00 */
[----:B------:R-:W-:Y:S06]  /*2f20*/  BRA.U UP0, `(.L_x_55) ;  /* 0x0000000100187547 */ /* 0x000fec000b800000 */
.L_x_56:
[----:B------:R-:W-:Y:S05]  /*2f30*/  NANOSLEEP 0x64 ;  /* 0x000000640000795d */ /* 0x000fea0003800000 */
[----:B------:R-:W-:-:S05]  /*2f40*/  UMOV UR5, 0x10 ;  /* 0x0000001000057882 */ /* 0x000fca0000000000 */
[----:B------:R-:W-:Y:S04]  /*2f50*/  DEPBAR.LE SB1, 0x36 ;  /* 0x00009d800000791a */ /* 0x000fe80000000000 */
[----:B------:R-:W1:Y:S02]  /*2f60*/  UTCATOMSWS.FIND_AND_SET.ALIGN UP0, UR5, UR5 ;  /* 0x00000005000575e3 */ /* 0x000e640008000800 */
[----:B-1----:R-:W-:Y:S01]  /*2f70*/  MOV R3, UR5 ;  /* 0x0000000500037c02 */ /* 0x002fe20008000f00 */
[----:B------:R-:W-:Y:S05]  /*2f80*/  BRA.U !UP0, `(.L_x_56) ;  /* 0xfffffffd08e87547 */ /* 0x000fea000b83ffff */
.L_x_55:
[-C--:B------:R-:W-:Y:S02]  /*2f90*/  SHF.L.U32 R2, R2, R3.reuse, RZ ;  /* 0x0000000302027219 */ /* 0x080fe400000006ff */
[----:B------:R-:W-:Y:S01]  /*2fa0*/  SHF.L.U32 R0, R0, R3, RZ ;  /* 0x0000000300007219 */ /* 0x000fe200000006ff */
[----:B------:R-:W-:Y:S02]  /*2fb0*/  IMAD.SHL.U32 R3, R3, 0x20, RZ ;  /* 0x0000002003037824 */ /* 0x000fe400078e00ff */
[----:B------:R1:W-:Y:S04]  /*2fc0*/  ATOMS.OR RZ, [UR4+0x14], R2 ;  /* 0x00001402ffff798c */ /* 0x0003e8000b000004 */
[----:B------:R1:W-:Y:S04]  /*2fd0*/  ATOMS.OR RZ, [UR4+0x18], R0 ;  /* 0x00001800ffff798c */ /* 0x0003e8000b000004 */
[----:B------:R1:W-:Y:S01]  /*2fe0*/  STS [UR37+0x180], R3 ;  /* 0x00018003ff007988 */ /* 0x0003e20008000825 */
[----:B------:R-:W-:Y:S05]  /*2ff0*/  BRA `(.L_x_54) ;  /* 0x0000000000107947 */ /* 0x000fea0003800000 */
.L_x_53:
[----:B------:R-:W-:Y:S02]  /*3000*/  MOV R0, 0xffffffff ;  /* 0xffffffff00007802 */ /* 0x000fe40000000f00 */
[----:B------:R-:W-:-:S03]  /*3010*/  MOV R2, 0x3040 ;  /* 0x0000304000027802 */ /* 0x000fc60000000f00 */
[----:B------:R1:W-:Y:S04]  /*3020*/  STS [UR37+0x180], R0 ;  /* 0x00018000ff007988 */ /* 0x0003e80008000825 */
[----:B-1-3-5:R-:W-:Y:S05]  /*3030*/  CALL.REL.NOINC `($__internal_1_$__cuda_sm10x_tcgen05_guardrail_trap_phase_invalid_during_alloc) ;  /* 0x0000005c00c07944 */ /* 0x02afea0003c00000 */
.L_x_54:
[----:B------:R-:W-:Y:S05]  /*3040*/  WARPSYNC.ALL ;  /* 0x0000000000007948 */ /* 0x000fea0003800000 */
[----:B------:R-:W2:Y:S01]  /*3050*/  S2UR UR5, SR_CgaCtaId ;  /* 0x00000000000579c3 */ /* 0x000ea20000008800 */
[----:B------:R-:W-:Y:S01]  /*3060*/  UMOV UR4, 0x400 ;  /* 0x0000040000047882 */ /* 0x000fe20000000000 */
[----:B------:R-:W-:-:S06]  /*3070*/  NOP ;  /* 0x0000000000007918 */ /* 0x000fcc0000000000 */
[----:B------:R-:W-:Y:S06]  /*3080*/  BAR.ARV 0x6, 0xa0 ;  /* 0x0182800000007b1d */ /* 0x000fec0000002000 */
[----:B------:R-:W4:Y:S01]  /*3090*/  LDCU UR7, c[0x0][0x38c] ;  /* 0x00007180ff0777ac */ /* 0x000f220008000800 */
[----:B------:R-:W-:Y:S01]  /*30a0*/  IMAD.MOV.U32 R11, RZ, RZ, 0x1 ;  /* 0x00000001ff0b7424 */ /* 0x000fe200078e00ff */
[----:B------:R-:W-:Y:S01]  /*30b0*/  CS2R R8, SRZ ;  /* 0x0000000000087805 */ /* 0x000fe2000001ff00 */
[----:B------:R-:W-:Y:S01]  /*30c0*/  IMAD.MOV.U32 R10, RZ, RZ, RZ ;  /* 0x000000ffff0a7224 */ /* 0x000fe200078e00ff */
[----:B------:R-:W3:Y:S01]  /*30d0*/  LDCU UR6, c[0x0][0x38c] ;  /* 0x00007180ff0677ac */ /* 0x000ee20008000800 */
[----:B------:R-:W-:Y:S01]  /*30e0*/  UMOV UR15, URZ ;  /* 0x000000ff000f7c82 */ /* 0x000fe20008000000 */
[----:B------:R-:W-:Y:S01]  /*30f0*/  UMOV UR14, URZ ;  /* 0x000000ff000e7c82 */ /* 0x000fe20008000000 */
[----:B--2---:R-:W-:Y:S01]  /*3100*/  ULEA UR5, UR5, UR4, 0x18 ;  /* 0x0000000405057291 */ /* 0x004fe2000f8ec0ff */
[----:B------:R-:W-:Y:S01]  /*3110*/  UMOV UR24, 0x0 ;  /* 0x0000000000187882 */ /* 0x000fe20000000000 */
[----:B------:R-:W-:-:S02]  /*3120*/  UMOV UR25, 0x4210490 ;  /* 0x0421049000197882 */ /* 0x000fc40000000000 */
[----:B------:R-:W-:Y:S02]  /*3130*/  UIADD3 UR10, UPT, UPT, UR5, 0x4400, URZ ;  /* 0x00004400050a7890 */ /* 0x000fe4000fffe0ff */
[----:B------:R-:W-:Y:S02]  /*3140*/  UIADD3 UR11, UPT, UPT, UR5, 0x14400, URZ ;  /* 0x00014400050b7890 */ /* 0x000fe4000fffe0ff */
[----:B----4-:R-:W-:Y:S01]  /*3150*/  UIADD3 UR7, UPT, UPT, UR7, 0x3f, URZ ;  /* 0x0000003f07077890 */ /* 0x010fe2000fffe0ff */
[----:B-1----:R-:W1:Y:S01]  /*3160*/  LDS R0, [UR5+0x180] ;  /* 0x00018005ff007984 */ /* 0x002e620008000800 */
[----:B------:R-:W-:Y:S02]  /*3170*/  USHF.R.U32.HI UR10, URZ, 0x4, UR10 ;  /* 0x00000004ff0a7899 */ /* 0x000fe4000801160a */
[----:B------:R-:W-:Y:S02]  /*3180*/  USHF.R.S32.HI UR4, URZ, 0x1f, UR7 ;  /* 0x0000001fff047899 */ /* 0x000fe40008011407 */
[----:B------:R-:W-:-:S02]  /*3190*/  USHF.R.U32.HI UR11, URZ, 0x4, UR11 ;  /* 0x00000004ff0b7899 */ /* 0x000fc4000801160b */
[----:B------:R-:W-:Y:S02]  /*31a0*/  ULEA.HI UR4, UR4, UR7, URZ, 0x6 ;  /* 0x0000000704047291 */ /* 0x000fe4000f8f30ff */
[----:B------:R-:W-:Y:S02]  /*31b0*/  ULOP3.LUT UR10, UR10, 0x3fff, URZ, 0xc0, !UPT ;  /* 0x00003fff0a0a7892 */ /* 0x000fe4000f8ec0ff */
[----:B------:R-:W-:Y:S02]  /*31c0*/  USHF.R.S32.HI UR4, URZ, 0x6, UR4 ;  /* 0x00000006ff047899 */ /* 0x000fe40008011404 */
[----:B------:R-:W-:Y:S02]  /*31d0*/  ULOP3.LUT UR11, UR11, 0x3fff, URZ, 0xc0, !UPT ;  /* 0x00003fff0b0b7892 */ /* 0x000fe4000f8ec0ff */
[----:B------:R-:W-:Y:S01]  /*31e0*/  UISETP.LT.AND UP0, UPT, UR4, 0x1, UPT ;  /* 0x000000010400788c */ /* 0x000fe2000bf01270 */
[----:B------:R-:W-:Y:S01]  /*31f0*/  UMOV UR22, 0x0 ;  /* 0x0000000000167882 */ /* 0x000fe20000000000 */
[----:B------:R-:W-:-:S02]  /*3200*/  UMOV UR23, 0x4210490 ;  /* 0x0421049000177882 */ /* 0x000fc40000000000 */
[----:B------:R-:W-:Y:S02]  /*3210*/  USEL UR9, UR4, 0x1, !UP0 ;  /* 0x0000000104097887 */ /* 0x000fe4000c000000 */
[----:B------:R-:W-:Y:S02]  /*3220*/  ULOP3.LUT UR10, UR10, 0x10000, URZ, 0xfc, !UPT ;  /* 0x000100000a0a7892 */ /* 0x000fe4000f8efcff */
[----:B------:R-:W-:Y:S02]  /*3230*/  ULOP3.LUT UR11, UR11, 0x2000000, URZ, 0xfc, !UPT ;  /* 0x020000000b0b7892 */ /* 0x000fe4000f8efcff */
[----:B------:R-:W-:Y:S02]  /*3240*/  UIADD3 UR9, UPT, UPT, -UR9, URZ, URZ ;  /* 0x000000ff09097290 */ /* 0x000fe4000fffe1ff */
[----:B---3--:R-:W-:Y:S01]  /*3250*/  UISETP.GE.AND UP3, UPT, UR6, 0x1, UPT ;  /* 0x000000010600788c */ /* 0x008fe2000bf66270 */
[----:B------:R-:W-:Y:S01]  /*3260*/  UMOV UR20, 0x0 ;  /* 0x0000000000147882 */ /* 0x000fe20000000000 */
[----:B------:R-:W-:Y:S01]  /*3270*/  UMOV UR21, 0x4210490 ;  /* 0x0421049000157882 */ /* 0x000fe20000000000 */
[----:B------:R-:W-:Y:S01]  /*3280*/  UMOV UR18, 0x0 ;  /* 0x0000000000127882 */ /* 0x000fe20000000000 */
[----:B------:R-:W-:Y:S01]  /*3290*/  UMOV UR19, 0x4210490 ;  /* 0x0421049000137882 */ /* 0x000fe20000000000 */
[----:B-1----:R-:W-:-:S15]  /*32a0*/  R2UR UR16, R0 ;  /* 0x00000000001072ca */ /* 0x002fde00000e0000 */
.L_x_63:
[----:B------:R-:W-:Y:S02]  /*32b0*/  LEA R0, R10, UR5, 0x3 ;  /* 0x000000050a007c11 */ /* 0x000fe4000f8e18ff */
[----:B------:R-:W-:Y:S02]  /*32c0*/  SHF.L.U32 R5, R9, 0x1f, RZ ;  /* 0x0000001f09057819 */ /* 0x000fe400000006ff */
[----:B------:R-:W-:Y:S01]  /*32d0*/  PLOP3.LUT P0, PT, PT, PT, UP3, 0x80, 0x8 ;  /* 0x000000000008781c */ /* 0x000fe20003f0f038 */
[----:B------:R-:W-:Y:S01]  /*32e0*/  VIADD R3, R0, 0xe0 ;  /* 0x000000e000037836 */ /* 0x000fe20000000000 */
[----:B-1----:R-:W1:Y:S02]  /*32f0*/  SYNCS.PHASECHK.TRANS64.TRYWAIT P1, [R0+URZ+0xd0], R5 ;  /* 0x0000d005000075a7 */ /* 0x002e6400080211ff */
[----:B-1-3--:R-:W-:Y:S09]  /*3300*/  @!P1 BRA `(.L_x_57) ;  /* 0x00000054000c9947 */ /* 0x00aff20003800000 */
.L_x_158:
[----:B------:R-:W-:Y:S01]  /*3310*/  LEA R4, R10, UR5, 0x4 ;  /* 0x000000050a047c11 */ /* 0x000fe2000f8e20ff */
[----:B------:R-:W-:Y:S01]  /*3320*/  @UP3 ULEA UR6, UR14, UR5, 0x3 ;  /* 0x000000050e063291 */ /* 0x000fe2000f8e18ff */
[----:B------:R-:W-:Y:S01]  /*3330*/  PLOP3.LUT P2, PT, PT, PT, PT, 0x80, 0x8 ;  /* 0x000000000008781c */ /* 0x000fe20003f4f070 */
[----:B------:R-:W-:Y:S01]  /*3340*/  ULEA UR7, UR15, UR5, 0x3 ;  /* 0x000000050f077291 */ /* 0x000fe2000f8e18ff */
[----:B------:R-:W-:Y:S02]  /*3350*/  PRMT R3, RZ, 0x654, R3 ;  /* 0x00000654ff037816 */ /* 0x000fe40000000003 */
[----:B-1----:R-:W1:Y:S01]  /*3360*/  LDS.128 R4, [R4+0x160] ;  /* 0x0001600004047984 */ /* 0x002e620000000c00 */
[----:B------:R-:W-:Y:S02]  /*3370*/  @P0 SHF.L.U32 R2, R8, 0x1f, RZ ;  /* 0x0000001f08020819 */ /* 0x000fe400000006ff */
[----:B------:R-:W-:Y:S01]  /*3380*/  SHF.L.U32 R0, R11, 0x1f, RZ ;  /* 0x0000001f0b007819 */ /* 0x000fe200000006ff */
[----:B------:R-:W-:Y:S01]  /*3390*/  @!PT LDS RZ, [RZ] ;  /* 0x00000000fffff984 */ /* 0x000fe20000000800 */
[----:B------:R-:W-:Y:S01]  /*33a0*/  @!PT LDS RZ, [RZ] ;  /* 0x00000000fffff984 */ /* 0x000fe20000000800 */
[----:B------:R-:W-:Y:S01]  /*33b0*/  @!PT LDS RZ, [RZ] ;  /* 0x00000000fffff984 */ /* 0x000fe20000000800 */
[----:B------:R-:W-:Y:S01]  /*33c0*/  @!PT LDS RZ, [RZ] ;  /* 0x00000000fffff984 */ /* 0x000fe20000000800 */
[----:B------:R2:W-:Y:S06]  /*33d0*/  MEMBAR.ALL.CTA ;  /* 0x0000000000007992 */ /* 0x0005ec0000008000 */
[----:B--2---:R-:W2:Y:S02]  /*33e0*/  FENCE.VIEW.ASYNC.S ;  /* 0x00000000000073c6 */ /* 0x004ea40000000000 */
[----:B--2---:R2:W-:Y:S01]  /*33f0*/  SYNCS.ARRIVE.TRANS64.RED.A1T0 RZ, [R3+URZ], RZ ;  /* 0x000000ff03ff79a7 */ /* 0x0045e200081004ff */
[----:B------:R2:W3:Y:S01]  /*3400*/  @P0 SYNCS.PHASECHK.TRANS64.TRYWAIT P2, [UR6], R2 ;  /* 0x00000002ff0005a7 */ /* 0x0004e20008041106 */
[----:B------:R-:W-:Y:S01]  /*3410*/  ULEA.HI UR6, UR15, UR15, URZ, 0x1 ;  /* 0x0000000f0f067291 */ /* 0x000fe2000f8f08ff */
[----:B-1----:R-:W-:-:S03]  /*3420*/  LOP3.LUT P1, RZ, R6, 0x1, RZ, 0xc0, !PT ;  /* 0x0000000106ff7812 */ /* 0x002fc6000782c0ff */
[----:B------:R-:W-:Y:S02]  /*3430*/  USHF.L.U32 UR8, UR6, 0x6, URZ ;  /* 0x0000000606087899 */ /* 0x000fe400080006ff */
[----:B------:R-:W-:Y:S02]  /*3440*/  ULOP3.LUT UR6, UR6, 0xffe, URZ, 0xc0, !UPT ;  /* 0x00000ffe06067892 */ /* 0x000fe4000f8ec0ff */
[----:B------:R-:W-:Y:S02]  /*3450*/  ULOP3.LUT UR8, UR8, 0xffffff80, URZ, 0xc0, !UPT ;  /* 0xffffff8008087892 */ /* 0x000fe4000f8ec0ff */
[----:B------:R-:W-:Y:S02]  /*3460*/  UIADD3 UR6, UPT, UPT, -UR6, UR15, URZ ;  /* 0x0000000f06067290 */ /* 0x000fe4000fffe1ff */
[----:B------:R-:W-:Y:S01]  /*3470*/  UIADD3 UR8, UPT, UPT, UR16, UR8, URZ ;  /* 0x0000000810087290 */ /* 0x000fe2000fffe0ff */
[----:B------:R-:W1:Y:S03]  /*3480*/  SYNCS.PHASECHK.TRANS64.TRYWAIT P0, [UR7+0x110], R0 ;  /* 0x00011000ff0075a7 */ /* 0x000e660008001107 */
[----:B------:R-:W-:Y:S01]  /*3490*/  ULEA UR8, UR6, UR8, 0x14 ;  /* 0x0000000806087291 */ /* 0x000fe2000f8ea0ff */
[----:B-123--:R-:W-:Y:S11]  /*34a0*/  @!P0 BRA `(.L_x_58) ;  /* 0x0000005000b88947 */ /* 0x00eff60003800000 */
.L_x_160:
[----:B------:R-:W-:Y:S01]  /*34b0*/  IADD3 R10, PT, PT, R10, 0x1, RZ ;  /* 0x000000010a0a7810 */ /* 0x000fe20007ffe0ff */
[----:B------:R-:W-:Y:S06]  /*34c0*/  BRA.U !UP3, `(.L_x_59) ;  /* 0x000000010bc07547 */ /* 0x000fec000b800000 */
[----:B------:R-:W-:Y:S01]  /*34d0*/  UPLOP3.LUT UP4, UPT, UPT, UPT, UPT, 0x40, 0x4 ;  /* 0x000000000004789c */ /* 0x000fe20003f8e870 */
[----:B------:R-:W-:Y:S01]  /*34e0*/  UMOV UR13, UR9 ;  /* 0x00000009000d7c82 */ /* 0x000fe20008000000 */
[----:B------:R-:W-:Y:S01]  /*34f0*/  UMOV UR12, UR4 ;  /* 0x00000004000c7c82 */ /* 0x000fe20008000000 */
[----:B------:R-:W-:-:S08]  /*3500*/  UMOV UR17, UR14 ;  /* 0x0000000e00117c82 */ /* 0x000fd00008000000 */
.L_x_62:
[----:B------:R-:W-:Y:S02]  /*3510*/  UIADD3 UR13, UPT, UPT, UR13, 0x1, URZ ;  /* 0x000000010d0d7890 */ /* 0x000fe4000fffe0ff */
[----:B--2---:R-:W-:Y:S02]  /*3520*/  ULEA UR6, UR17, UR5, 0x3 ;  /* 0x0000000511067291 */ /* 0x004fe4000f8e18ff */
[----:B------:R-:W-:Y:S01]  /*3530*/  UISETP.NE.AND UP0, UPT, UR13, URZ, UPT ;  /* 0x000000ff0d00728c */ /* 0x000fe2000bf05270 */
[----:B---3--:R-:W-:Y:S10]  /*3540*/  @P2 BRA `(.L_x_60) ;  /* 0x00000000000c2947 */ /* 0x008ff40003800000 */
[----:B-1----:R-:W-:Y:S04]  /*3550*/  SHF.L.U32 R3, R8, 0x1f, RZ ;  /* 0x0000001f08037819 */ /* 0x002fe800000006ff */
[----:B------:R-:W1:Y:S02]  /*3560*/  SYNCS.PHASECHK.TRANS64.TRYWAIT P0, [UR6], R3 ;  /* 0x00000003ff0075a7 */ /* 0x000e640008001106 */
[----:B-1----:R-:W-:Y:S05]  /*3570*/  @!P0 BRA `(.L_x_61) ;  /* 0x00000050009c8947 */ /* 0x002fea0003800000 */
.L_x_60:
[----:B------:R-:W-:Y:S01]  /*3580*/  UISETP.NE.AND UP1, UPT, UR12, 0x1, UPT ;  /* 0x000000010c00788c */ /* 0x000fe2000bf25270 */
[----:B------:R-:W-:Y:S01]  /*3590*/  PLOP3.LUT P2, PT, PT, PT, PT, 0x80, 0x8 ;  /* 0x000000000008781c */ /* 0x000fe20003f4f070 */
[----:B------:R-:W-:Y:S02]  /*35a0*/  UIADD3 UR14, UPT, UPT, UR17, 0x1, URZ ;  /* 0x00000001110e7890 */ /* 0x000fe4000fffe0ff */
[----:B------:R-:W-:Y:S02]  /*35b0*/  ULEA UR28, UR17, UR11, 0xa ;  /* 0x0000000b111c7291 */ /* 0x000fe4000f8e50ff */
[----:B------:R-:W-:Y:S01]  /*35c0*/  UISETP.NE.AND UP2, UPT, UR14, 0x8, UPT ;  /* 0x000000080e00788c */ /* 0x000fe2000bf45270 */
[----:B------:R-:W-:Y:S01]  /*35d0*/  PLOP3.LUT P0, PT, PT, PT, UP1, 0x80, 0x8 ;  /* 0x000000000008781c */ /* 0x000fe20003f0f018 */
[----:B------:R-:W-:Y:S02]  /*35e0*/  UIADD3 UR40, UPT, UPT, UR28, 0x80, URZ ;  /* 0x000000801c287890 */ /* 0x000fe4000fffe0ff */
[----:B------:R-:W-:Y:S02]  /*35f0*/  USEL UR27, URZ, 0x1, UP2 ;  /* 0x00000001ff1b7887 */ /* 0x000fe40009000000 */
[----:B------:R-:W-:Y:S02]  /*3600*/  USEL UR14, UR14, URZ, UP2 ;  /* 0x000000ff0e0e7287 */ /* 0x000fe40009000000 */
[----:B------:R-:W-:Y:S02]  /*3610*/  UIADD3 UR36, UPT, UPT, UR28, 0x100, URZ ;  /* 0x000001001c247890 */ /* 0x000fe4000fffe0ff */
[----:B------:R-:W-:Y:S01]  /*3620*/  @UP1 ULEA UR26, UR14, UR5, 0x3 ;  /* 0x000000050e1a1291 */ /* 0x000fe2000f8e18ff */
[----:B------:R-:W-:Y:S01]  /*3630*/  LOP3.LUT R8, R8, UR27, RZ, 0x3c, !PT ;  /* 0x0000001b08087c12 */ /* 0x000fe2000f8e3cff */
[----:B------:R-:W-:Y:S02]  /*3640*/  UIADD3 UR32, UPT, UPT, UR28, 0x180, URZ ;  /* 0x000001801c207890 */ /* 0x000fe4000fffe0ff */
[----:B------:R-:W-:Y:S01]  /*3650*/  UIADD3 UR6, UPT, UPT, UR6, 0x40, URZ ;  /* 0x0000004006067890 */ /* 0x000fe2000fffe0ff */
[----:B-1----:R-:W-:Y:S01]  /*3660*/  @P0 SHF.L.U32 R0, R8, 0x1f, RZ ;  /* 0x0000001f08000819 */ /* 0x002fe200000006ff */
[----:B------:R-:W-:Y:S01]  /*3670*/  UIADD3 UR12, UPT, UPT, UR12, -0x1, URZ ;  /* 0xffffffff0c0c7890 */ /* 0x000fe2000fffe0ff */
[----:B------:R-:W-:Y:S02]  /*3680*/  UMOV UR29, 0x40004040 ;  /* 0x40004040001d7882 */ /* 0x000fe40000000000 */
[----:B------:R2:W3:Y:S01]  /*3690*/  @P0 SYNCS.PHASECHK.TRANS64.TRYWAIT P2, [UR26], R0 ;  /* 0x00000000ff0005a7 */ /* 0x0004e2000804111a */
[----:B------:R-:W-:Y:S01]  /*36a0*/  ULEA UR26, UR17, UR10, 0x9 ;  /* 0x0000000a111a7291 */ /* 0x000fe2000f8e48ff */
[----:B------:R-:W-:Y:S01]  /*36b0*/  UMOV UR27, 0x40004040 ;  /* 0x40004040001b7882 */ /* 0x000fe20000000000 */
[----:B------:R-:W-:Y:S02]  /*36c0*/  UMOV UR41, 0x40004040 ;  /* 0x4000404000297882 */ /* 0x000fe40000000000 */
[----:B------:R-:W-:Y:S02]  /*36d0*/  UIADD3 UR38, UPT, UPT, UR26, 0x2, URZ ;  /* 0x000000021a267890 */ /* 0x000fe4000fffe0ff */
[----:B------:R-:W-:Y:S02]  /*36e0*/  UIADD3 UR34, UPT, UPT, UR26, 0x4, URZ ;  /* 0x000000041a227890 */ /* 0x000fe4000fffe0ff */
[----:B------:R-:W-:Y:S01]  /*36f0*/  UIADD3 UR30, UPT, UPT, UR26, 0x6, URZ ;  /* 0x000000061a1e7890 */ /* 0x000fe2000fffe0ff */
[----:B------:R2:W-:Y:S01]  /*3700*/  UTCHMMA gdesc[UR26], gdesc[UR28], tmem[UR8], tmem[UR24], idesc[UR25], UP4 ;  /* 0x00ff181c1a0075ea */ /* 0x0005e2000a000008 */
[----:B------:R-:W-:Y:S01]  /*3710*/  UPLOP3.LUT UP4, UPT, UPT, UPT, UPT, 0x80, 0x8 ;  /* 0x000000000008789c */ /* 0x000fe20003f8f070 */
[----:B------:R-:W-:Y:S01]  /*3720*/  UMOV UR39, 0x40004040 ;  /* 0x4000404000277882 */ /* 0x000fe20000000000 */
[----:B------:R-:W-:Y:S01]  /*3730*/  UMOV UR37, 0x40004040 ;  /* 0x4000404000257882 */ /* 0x000fe20000000000 */
[----:B------:R2:W-:Y:S01]  /*3740*/  UTCHMMA gdesc[UR38], gdesc[UR40], tmem[UR8], tmem[UR22], idesc[UR23], UPT ;  /* 0x00ff1628260075ea */ /* 0x0005e2000b800008 */
[----:B------:R-:W-:Y:S01]  /*3750*/  UMOV UR35, 0x40004040 ;  /* 0x4000404000237882 */ /* 0x000fe20000000000 */
[----:B------:R-:W-:Y:S01]  /*3760*/  UMOV UR33, 0x40004040 ;  /* 0x4000404000217882 */ /* 0x000fe20000000000 */
[----:B------:R-:W-:Y:S01]  /*3770*/  UMOV UR31, 0x40004040 ;  /* 0x40004040001f7882 */ /* 0x000fe20000000000 */
[----:B------:R2:W-:Y:S01]  /*3780*/  UTCHMMA gdesc[UR34], gdesc[UR36], tmem[UR8], tmem[UR20], idesc[UR21], UPT ;  /* 0x00ff1424220075ea */ /* 0x0005e2000b800008 */
[----:B------:R2:W-:Y:S01]  /*3790*/  UTCHMMA gdesc[UR30], gdesc[UR32], tmem[UR8], tmem[UR18], idesc[UR19], UPT ;  /* 0x00ff12201e0075ea */ /* 0x0005e2000b800008 */
[----:B------:R2:W-:Y:S01]  /*37a0*/  UTCBAR [UR6], URZ ;  /* 0x000000ff060073e9 */ /* 0x0005e200080000ff */
[----:B------:R-:W-:Y:S01]  /*37b0*/  UMOV UR17, UR14 ;  /* 0x0000000e00117c82 */ /* 0x000fe20008000000 */
[----:B------:R-:W-:Y:S05]  /*37c0*/  BRA.U UP0, `(.L_x_62) ;  /* 0xfffffffd00507547 */ /* 0x000fea000b83ffff */
.L_x_59:
[----:B------:R-:W-:Y:S01]  /*37d0*/  UIADD3 UR15, UPT, UPT, UR15, 0x1, URZ ;  /* 0x000000010f0f7890 */ /* 0x000fe2000fffe0ff */
[C---:B------:R-:W-:Y:S01]  /*37e0*/  ISETP.NE.AND P0, PT, R10.reuse, 0x2, PT ;  /* 0x000000020a00780c */ /* 0x040fe20003f05270 */
[----:B------:R-:W-:Y:S02]  /*37f0*/  UIADD3 UR7, UPT, UPT, UR7, 0xf0, URZ ;  /* 0x000000f007077890 */ /* 0x000fe4000fffe0ff */
[----:B------:R-:W-:Y:S01]  /*3800*/  UISETP.NE.AND UP0, UPT, UR15, 0x4, UPT ;  /* 0x000000040f00788c */ /* 0x000fe2000bf05270 */
[----:B-12---:R-:W-:Y:S02]  /*3810*/  SEL R0, RZ, 0x1, P0 ;  /* 0x00000001ff007807 */ /* 0x006fe40000000000 */
[----:B------:R-:W-:Y:S01]  /*3820*/  SEL R10, R10, RZ, P0 ;  /* 0x000000ff0a0a7207 */ /* 0x000fe20000000000 */
[----:B------:R-:W-:Y:S01]  /*3830*/  USEL UR6, URZ, 0x1, UP0 ;  /* 0x00000001ff067887 */ /* 0x000fe20008000000 */
[----:B------:R-:W-:Y:S01]  /*3840*/  LOP3.LUT R9, R9, R0, RZ, 0x3c, !PT ;  /* 0x0000000009097212 */ /* 0x000fe200078e3cff */
[----:B------:R-:W-:Y:S01]  /*3850*/  USEL UR15, UR15, URZ, UP0 ;  /* 0x000000ff0f0f7287 */ /* 0x000fe20008000000 */
[----:B------:R1:W-:Y:S03]  /*3860*/  UTCBAR [UR7], URZ ;  /* 0x000000ff070073e9 */ /* 0x0003e600080000ff */
[----:B------:R-:W-:Y:S01]  /*3870*/  LOP3.LUT R11, R11, UR6, RZ, 0x3c, !PT ;  /* 0x000000060b0b7c12 */ /* 0x000fe2000f8e3cff */
[----:B------:R-:W-:Y:S07]  /*3880*/  @P1 BRA `(.L_x_63) ;  /* 0xfffffff800881947 */ /* 0x000fee000383ffff */
[----:B------:R-:W2:Y:S01]  /*3890*/  S2UR UR4, SR_CgaCtaId ;  /* 0x00000000000479c3 */ /* 0x000ea20000008800 */
[----:B------:R-:W-:Y:S01]  /*38a0*/  ELECT P0, URZ, PT ;  /* 0x0000000000ff782f */ /* 0x000fe20003800000 */
[----:B------:R-:W-:Y:S01]  /*38b0*/  IMAD.MOV.U32 R0, RZ, RZ, 0x1 ;  /* 0x00000001ff007424 */ /* 0x000fe200078e00ff */
[----:B------:R-:W-:Y:S01]  /*38c0*/  UIADD3 UR5, UPT, UPT, UR5, 0x110, URZ ;  /* 0x0000011005057890 */ /* 0x000fe2000fffe0ff */
[----:B------:R-:W-:Y:S01]  /*38d0*/  SHF.L.U32 R3, R11, 0x1f, RZ ;  /* 0x0000001f0b037819 */ /* 0x000fe200000006ff */
[----:B------:R-:W-:-:S03]  /*38e0*/  UMOV UR6, 0x40 ;  /* 0x0000004000067882 */ /* 0x000fc60000000000 */
[----:B------:R-:W-:Y:S01]  /*38f0*/  UVIRTCOUNT.DEALLOC.SMPOOL 0x80 ;  /* 0x000000800000784c */ /* 0x000fe20000000000 */
[----:B--2---:R-:W-:Y:S02]  /*3900*/  ULEA UR4, UR4, UR6, 0x18 ;  /* 0x0000000604047291 */ /* 0x004fe4000f8ec0ff */
[----:B------:R-:W-:-:S07]  /*3910*/  ULEA UR6, UR15, UR5, 0x3 ;  /* 0x000000050f067291 */ /* 0x000fce000f8e18ff */
[----:B------:R2:W-:Y:S02]  /*3920*/  @P0 STS.U8 [UR4+0x1c], R0 ;  /* 0x00001c00ff000988 */ /* 0x0005e40008000004 */
[----:B------:R-:W4:Y:S02]  /*3930*/  SYNCS.PHASECHK.TRANS64.TRYWAIT P0, [UR6], R3 ;  /* 0x00000003ff0075a7 */ /* 0x000f240008001106 */
[----:B--2-4-:R-:W-:Y:S05]  /*3940*/  @!P0 BRA `(.L_x_64) ;  /* 0x0000004c00c08947 */ /* 0x014fea0003800000 */
.L_x_163:
[----:B-1----:R-:W-:-:S04]  /*3950*/  UIADD3 UR7, UPT, UPT, UR15, 0x1, URZ ;  /* 0x000000010f077890 */ /* 0x002fc8000fffe0ff */
[----:B------:R-:W-:-:S04]  /*3960*/  UISETP.NE.AND UP0, UPT, UR7, 0x4, UPT ;  /* 0x000000040700788c */ /* 0x000fc8000bf05270 */
[----:B------:R-:W-:Y:S02]  /*3970*/  USEL UR8, URZ, 0x1, UP0 ;  /* 0x00000001ff087887 */ /* 0x000fe40008000000 */
[----:B------:R-:W-:-:S04]  /*3980*/  USEL UR7, UR7, URZ, UP0 ;  /* 0x000000ff07077287 */ /* 0x000fc80008000000 */
[----:B------:R-:W-:Y:S01]  /*3990*/  ULEA UR6, UR7, UR5, 0x3 ;  /* 0x0000000507067291 */ /* 0x000fe2000f8e18ff */
[----:B------:R-:W-:-:S04]  /*39a0*/  LOP3.LUT R2, R11, UR8, RZ, 0x3c, !PT ;  /* 0x000000080b027c12 */ /* 0x000fc8000f8e3cff */
[----:B--2---:R-:W-:-:S04]  /*39b0*/  SHF.L.U32 R3, R2, 0x1f, RZ ;  /* 0x0000001f02037819 */ /* 0x004fc800000006ff */
[----:B------:R-:W1:Y:S02]  /*39c0*/  SYNCS.PHASECHK.TRANS64.TRYWAIT P0, [UR6], R3 ;  /* 0x00000003ff0075a7 */ /* 0x000e640008001106 */
[----:B-1----:R-:W-:Y:S05]  /*39d0*/  @!P0 BRA `(.L_x_65) ;  /* 0x0000004c00b48947 */ /* 0x002fea0003800000 */
.L_x_165:
        /* <DEDUP_REMOVED lines=9> */
.L_x_167:
[----:B------:R-:W-:-:S04]  /*3a70*/  UIADD3 UR7, UPT, UPT, UR7, 0x1, URZ ;  /* 0x0000000107077890 */ /* 0x000fc8000fffe0ff */
[----:B------:R-:W-:-:S04]  /*3a80*/  UISETP.NE.AND UP0, UPT, UR7, 0x4, UPT ;  /* 0x000000040700788c */ /* 0x000fc8000bf05270 */
[----:B------:R-:W-:Y:S02]  /*3a90*/  USEL UR6, URZ, 0x1, UP0 ;  /* 0x00000001ff067887 */ /* 0x000fe40008000000 */
[----:B------:R-:W-:-:S04]  /*3aa0*/  USEL UR7, UR7, URZ, UP0 ;  /* 0x000000ff07077287 */ /* 0x000fc80008000000 */
[----:B------:R-:W-:Y:S01]  /*3ab0*/  ULEA UR7, UR7, UR5, 0x3 ;  /* 0x0000000507077291 */ /* 0x000fe2000f8e18ff */
[----:B-1----:R-:W-:-:S04]  /*3ac0*/  LOP3.LUT R3, R2, UR6, RZ, 0x3c, !PT ;  /* 0x0000000602037c12 */ /* 0x002fc8000f8e3cff */
[----:B------:R-:W-:-:S04]  /*3ad0*/  SHF.L.U32 R3, R3, 0x1f, RZ ;  /* 0x0000001f03037819 */ /* 0x000fc800000006ff */
[----:B------:R-:W1:Y:S02]  /*3ae0*/  SYNCS.PHASECHK.TRANS64.TRYWAIT P0, [UR7], R3 ;  /* 0x00000003ff0075a7 */ /* 0x000e640008001107 */
[----:B-1----:R-:W-:Y:S05]  /*3af0*/  @!P0 BRA `(.L_x_67) ;  /* 0x0000004c009c8947 */ /* 0x002fea0003800000 */
.L_x_169:
[----:B------:R-:W-:Y:S01]  /*3b00*/  NOP ;  /* 0x0000000000007918 */ /* 0x000fe20000000000 */
[----:B-1----:R-:W1:Y:S01]  /*3b10*/  LDS R0, [UR4+0x14] ;  /* 0x00001404ff007984 */ /* 0x002e620008000800 */
[----:B------:R-:W-:Y:S01]  /*3b20*/  ULOP3.LUT UR6, UR16, 0xffff, URZ, 0xc0, !UPT ;  /* 0x0000ffff10067892 */ /* 0x000fe2000f8ec0ff */
[----:B------:R-:W-:Y:S01]  /*3b30*/  UMOV UR8, 0xffff ;  /* 0x0000ffff00087882 */ /* 0x000fe20000000000 */
[----:B------:R-:W-:Y:S02]  /*3b40*/  UMOV UR5, 0x1 ;  /* 0x0000000100057882 */ /* 0x000fe40000000000 */
[----:B------:R-:W-:-:S04]  /*3b50*/  USHF.R.U32.HI UR6, URZ, 0x5, UR6 ;  /* 0x00000005ff067899 */ /* 0x000fc80008011606 */
[----:B------:R-:W-:Y:S02]  /*3b60*/  USHF.L.U32 UR8, UR8, UR6, URZ ;  /* 0x0000000608087299 */ /* 0x000fe400080006ff */
[----:B------:R-:W-:-:S04]  /*3b70*/  USHF.L.U32 UR5, UR5, UR6, URZ ;  /* 0x0000000605057299 */ /* 0x000fc800080006ff */
[----:B-1----:R-:W-:-:S04]  /*3b80*/  LOP3.LUT R0, R0, UR8, RZ, 0xc0, !PT ;  /* 0x0000000800007c12 */ /* 0x002fc8000f8ec0ff */
[----:B------:R-:W-:-:S13]  /*3b90*/  ISETP.NE.AND P0, PT, R0, UR8, PT ;  /* 0x0000000800007c0c */ /* 0x000fda000bf05270 */
[----:B------:R-:W-:Y:S05]  /*3ba0*/  @P0 BRA `(.L_x_68) ;  /* 0x0000000000580947 */ /* 0x000fea0003800000 */
[----:B------:R-:W1:Y:S02]  /*3bb0*/  LDS R0, [UR4+0x18] ;  /* 0x00001804ff007984 */ /* 0x000e640008000800 */
[----:B-1----:R-:W-:-:S04]  /*3bc0*/  LOP3.LUT R0, R0, UR5, RZ, 0xc0, !PT ;  /* 0x0000000500007c12 */ /* 0x002fc8000f8ec0ff */
[----:B------:R-:W-:-:S13]  /*3bd0*/  ISETP.NE.AND P0, PT, R0, UR5, PT ;  /* 0x0000000500007c0c */ /* 0x000fda000bf05270 */
[----:B------:R-:W-:Y:S05]  /*3be0*/  @P0 BRA `(.L_x_69) ;  /* 0x00000000003c0947 */ /* 0x000fea0003800000 */
[----:B------:R-:W1:Y:S01]  /*3bf0*/  S2R R2, SR_LANEID ;  /* 0x0000000000027919 */ /* 0x000e620000000000 */
[----:B------:R-:W-:Y:S01]  /*3c00*/  ULOP3.LUT UR8, URZ, UR8, URZ, 0x33, !UPT ;  /* 0x00000008ff087292 */ /* 0x000fe2000f8e33ff */
[----:B------:R-:W-:Y:S01]  /*3c10*/  LOP3.LUT R4, RZ, UR5, RZ, 0x33, !PT ;  /* 0x00000005ff047c12 */ /* 0x000fe2000f8e33ff */
[----:B------:R-:W-:Y:S02]  /*3c20*/  VOTEU.ANY UR7, UPT, PT ;  /* 0x0000000000077886 */ /* 0x000fe400038e0100 */
[----:B------:R-:W-:Y:S01]  /*3c30*/  UFLO.U32 UR7, UR7 ;  /* 0x00000007000772bd */ /* 0x000fe200080e0000 */
[----:B------:R-:W2:Y:S01]  /*3c40*/  REDUX UR5, R4 ;  /* 0x00000000040573c4 */ /* 0x000ea20000000000 */
[----:B------:R-:W-:-:S06]  /*3c50*/  IMAD.U32 R0, RZ, RZ, UR8 ;  /* 0x00000008ff007e24 */ /* 0x000fcc000f8e00ff */
[----:B------:R4:W-:Y:S01]  /*3c60*/  UTCATOMSWS.AND URZ, UR8 ;  /* 0x0000000800ff79e3 */ /* 0x0009e20008000000 */
[----:B------:R-:W3:Y:S01]  /*3c70*/  REDUX UR6, R0 ;  /* 0x00000000000673c4 */ /* 0x000ee20000000000 */
[----:B-1----:R-:W-:Y:S01]  /*3c80*/  ISETP.EQ.U32.AND P0, PT, R2, UR7, PT ;  /* 0x0000000702007c0c */ /* 0x002fe2000bf02070 */
[----:B--2---:R-:W-:Y:S01]  /*3c90*/  IMAD.U32 R2, RZ, RZ, UR5 ;  /* 0x00000005ff027e24 */ /* 0x004fe2000f8e00ff */
[----:B---3--:R-:W-:-:S11]  /*3ca0*/  MOV R3, UR6 ;  /* 0x0000000600037c02 */ /* 0x008fd60008000f00 */
[----:B------:R4:W-:Y:S04]  /*3cb0*/  @P0 ATOMS.AND RZ, [UR4+0x14], R3 ;  /* 0x00001403ffff098c */ /* 0x0009e8000a800004 */
[----:B------:R4:W-:Y:S01]  /*3cc0*/  @P0 ATOMS.AND RZ, [UR4+0x18], R2 ;  /* 0x00001802ffff098c */ /* 0x0009e2000a800004 */
[----:B------:R-:W-:Y:S05]  /*3cd0*/  BRA `(.L_x_70) ;  /* 0x0000000000147947 */ /* 0x000fea0003800000 */
.L_x_69:
[----:B------:R-:W-:Y:S02]  /*3ce0*/  MOV R2, 0x3d00 ;  /* 0x00003d0000027802 */ /* 0x000fe40000000f00 */
[----:B---3-5:R-:W-:Y:S05]  /*3cf0*/  CALL.REL.NOINC `($__internal_0_$__cuda_sm10x_tcgen05_guardrail_trap_col_being_dealloced_not_returned_by_alloc) ;  /* 0x0000005000847944 */ /* 0x028fea0003c00000 */
[----:B------:R-:W-:Y:S05]  /*3d00*/  BRA `(.L_x_70) ;  /* 0x0000000000087947 */ /* 0x000fea0003800000 */
.L_x_68:
[----:B------:R-:W-:Y:S02]  /*3d10*/  MOV R2, 0x3d30 ;  /* 0x00003d3000027802 */ /* 0x000fe40000000f00 */
[----:B---3-5:R-:W-:Y:S05]  /*3d20*/  CALL.REL.NOINC `($__internal_2_$__cuda_sm10x_tcgen05_guardrail_trap_unallocated_columns_being_dealloced) ;  /* 0x0000005000907944 */ /* 0x028fea0003c00000 */
.L_x_70:
[----:B------:R-:W-:Y:S01]  /*3d30*/  NOP ;  /* 0x0000000000007918 */ /* 0x000fe20000000000 */
[----:B----4-:R-:W-:Y:S05]  /*3d40*/  EXIT ;  /* 0x000000000000794d */ /* 0x010fea0003800000 */
.L_x_52:
[----:B------:R-:W-:-:S09]  /*3d50*/  UISETP.NE.OR UP2, UPT, UR8, 0x3, !UP2 ;  /* 0x000000030800788c */ /* 0x000fd2000d745670 */
[----:B------:R-:W-:Y:S05]  /*3d60*/  BRA.U UP2, `(.L_x_71) ;  /* 0x0000001102147547 */ /* 0x000fea000b800000 */
[----:B------:R-:W1:Y:S01]  /*3d70*/  LDC R0, c[0x0][0xb30] ;  /* 0x0002cc00ff007b82 */ /* 0x000e620000000800 */
[----:B------:R-:W2:Y:S01]  /*3d80*/  LDCU.64 UR8, c[0x0][0x888] ;  /* 0x00011100ff0877ac */ /* 0x000ea20008000a00 */
[----:B------:R-:W-:Y:S02]  /*3d90*/  HFMA2 R25, -RZ, RZ, 0, 0 ;  /* 0x00000000ff197431 */ /* 0x000fe400000001ff */
[----:B------:R-:W-:Y:S01]  /*3da0*/  IMAD.MOV.U32 R32, RZ, RZ, 0x1 ;  /* 0x00000001ff207424 */ /* 0x000fe200078e00ff */
[----:B------:R-:W-:Y:S01]  /*3db0*/  MOV R23, 0x1000 ;  /* 0x0000100000177802 */ /* 0x000fe20000000f00 */
[----:B------:R-:W4:Y:S01]  /*3dc0*/  LDCU.64 UR4, c[0x0][0x890] ;  /* 0x00011200ff0477ac */ /* 0x000f220008000a00 */
[----:B------:R-:W-:Y:S01]  /*3dd0*/  IMAD.MOV.U32 R27, RZ, RZ, RZ ;  /* 0x000000ffff1b7224 */ /* 0x000fe200078e00ff */
[----:B------:R-:W3:Y:S01]  /*3de0*/  LDC R19, c[0x0][0x370] ;  /* 0x0000dc00ff137b82 */ /* 0x000ee20000000800 */
[----:B------:R-:W-:Y:S01]  /*3df0*/  UMOV UR7, 0x400 ;  /* 0x0000040000077882 */ /* 0x000fe20000000000 */
[----:B------:R-:W-:-:S02]  /*3e00*/  UPLOP3.LUT UP1, UPT, UPT, UPT, UPT, 0x40, 0x4 ;  /* 0x000000000004789c */ /* 0x000fc40003f2e870 */
[----:B------:R-:W-:-:S04]  /*3e10*/  ULEA UR7, UR37, UR7, 0x18 ;  /* 0x0000000725077291 */ /* 0x000fc8000f8ec0ff */
[----:B------:R-:W3:Y:S01]  /*3e20*/  LDC R2, c[0x0][0xb0c] ;  /* 0x0002c300ff027b82 */ /* 0x000ee20000000800 */
[----:B------:R-:W-:Y:S02]  /*3e30*/  UIADD3 UR13, UPT, UPT, UR7, 0x98, URZ ;  /* 0x00000098070d7890 */ /* 0x000fe4000fffe0ff */
[----:B--2---:R-:W-:Y:S02]  /*3e40*/  UISETP.NE.U32.AND UP2, UPT, UR8, URZ, UPT ;  /* 0x000000ff0800728c */ /* 0x004fe4000bf45070 */
[----:B------:R-:W-:Y:S02]  /*3e50*/  UIADD3 UR33, UPT, UPT, UR7, 0x80, URZ ;  /* 0x0000008007217890 */ /* 0x000fe4000fffe0ff */
[----:B----4-:R-:W-:Y:S01]  /*3e60*/  UISETP.NE.U32.AND UP3, UPT, UR4, URZ, UPT ;  /* 0x000000ff0400728c */ /* 0x010fe2000bf65070 */
[----:B------:R-:W2:Y:S01]  /*3e70*/  LDC R18, c[0x0][0xb20] ;  /* 0x0002c800ff127b82 */ /* 0x000ea20000000800 */
[----:B-1----:R-:W-:Y:S01]  /*3e80*/  ISETP.NE.AND P1, PT, R0, 0x1, PT ;  /* 0x000000010000780c */ /* 0x002fe20003f25270 */
[----:B------:R-:W-:-:S02]  /*3e90*/  UISETP.NE.AND.EX UP2, UPT, UR9, URZ, UPT, UP2 ;  /* 0x000000ff0900728c */ /* 0x000fc4000bf45320 */
[----:B------:R-:W-:Y:S02]  /*3ea0*/  UIADD3 UR25, UPT, UPT, UR7, 0x88, URZ ;  /* 0x0000008807197890 */ /* 0x000fe4000fffe0ff */
[----:B------:R-:W-:Y:S02]  /*3eb0*/  UIADD3 UR17, UPT, UPT, UR7, 0x90, URZ ;  /* 0x0000009007117890 */ /* 0x000fe4000fffe0ff */
[----:B------:R-:W1:Y:S01]  /*3ec0*/  LDC.64 R36, c[0x0][0x348] ;  /* 0x0000d200ff247b82 */ /* 0x000e620000000a00 */
[----:B------:R-:W-:Y:S02]  /*3ed0*/  UPRMT UR13, UR37, 0x654, UR13 ;  /* 0x00000654250d7896 */ /* 0x000fe4000800000d */
[----:B------:R-:W-:-:S05]  /*3ee0*/  UISETP.NE.AND.EX UP3, UPT, UR5, URZ, UPT, UP3 ;  /* 0x000000ff0500728c */ /* 0x000fca000bf65330 */
[----:B------:R-:W4:Y:S08]  /*3ef0*/  LDC.64 R16, c[0x0][0xb10] ;  /* 0x0002c400ff107b82 */ /* 0x000f300000000a00 */
[----:B------:R-:W1:Y:S08]  /*3f00*/  LDC.64 R6, c[0x0][0xb18] ;  /* 0x0002c600ff067b82 */ /* 0x000e700000000a00 */
[----:B------:R-:W1:Y:S08]  /*3f10*/  LDC.64 R4, c[0x0][0xb28] ;  /* 0x0002ca00ff047b82 */ /* 0x000e700000000a00 */
[----:B--23--:R-:W1:Y:S02]  /*3f20*/  LDC R22, c[0x0][0x374] ;  /* 0x0000dd00ff167b82 */ /* 0x00ce640000000800 */
.L_x_82:
[----:B------:R-:W-:Y:S02]  /*3f30*/  LEA R0, R27, UR7, 0x3 ;  /* 0x000000071b007c11 */ /* 0x000fe4000f8e18ff */
[----:B------:R-:W-:Y:S02]  /*3f40*/  SHF.L.U32 R3, R25, 0x1f, RZ ;  /* 0x0000001f19037819 */ /* 0x000fe400000006ff */
[----:B------:R-:W-:Y:S02]  /*3f50*/  LEA R28, R27, UR7, 0x4 ;  /* 0x000000071b1c7c11 */ /* 0x000fe4000f8e20ff */
[----:B--2---:R-:W2:Y:S02]  /*3f60*/  SYNCS.PHASECHK.TRANS64.TRYWAIT P0, [R0+URZ+0xd0], R3 ;  /* 0x0000d003000075a7 */ /* 0x004ea400080011ff */
[----:B--2---:R-:W-:Y:S05]  /*3f70*/  @!P0 BRA `(.L_x_72) ;  /* 0x0000004800948947 */ /* 0x004fea0003800000 */
.L_x_170:
[----:B------:R-:W-:Y:S01]  /*3f80*/  ISETP.GE.AND P0, PT, R26, 0x1, PT ;  /* 0x000000011a00780c */ /* 0x000fe20003f06270 */
[----:B------:R-:W3:Y:S01]  /*3f90*/  LDS.128 R28, [R28+0x160] ;  /* 0x000160001c1c7984 */ /* 0x000ee20000000c00 */
[----:B--2---:R-:W-:Y:S01]  /*3fa0*/  VIADD R0, R0, 0xe0 ;  /* 0x000000e000007836 */ /* 0x004fe20000000000 */
[----:B------:R-:W-:Y:S01]  /*3fb0*/  @!PT LDS RZ, [RZ] ;  /* 0x00000000fffff984 */ /* 0x000fe20000000800 */
[----:B------:R-:W-:Y:S01]  /*3fc0*/  @!PT LDS RZ, [RZ] ;  /* 0x00000000fffff984 */ /* 0x000fe20000000800 */
[----:B------:R-:W-:Y:S01]  /*3fd0*/  @!PT LDS RZ, [RZ] ;  /* 0x00000000fffff984 */ /* 0x000fe20000000800 */
[----:B------:R-:W-:Y:S01]  /*3fe0*/  @!PT LDS RZ, [RZ] ;  /* 0x00000000fffff984 */ /* 0x000fe20000000800 */
[----:B------:R2:W-:Y:S06]  /*3ff0*/  MEMBAR.ALL.CTA ;  /* 0x0000000000007992 */ /* 0x0005ec0000008000 */
[----:B--2---:R-:W2:Y:S01]  /*4000*/  FENCE.VIEW.ASYNC.S ;  /* 0x00000000000073c6 */ /* 0x004ea20000000000 */
[----:B------:R-:W-:Y:S04]  /*4010*/  PRMT R0, RZ, 0x654, R0 ;  /* 0x00000654ff007816 */ /* 0x000fe80000000000 */
[----:B--2---:R2:W-:Y:S01]  /*4020*/  SYNCS.ARRIVE.TRANS64.RED.A1T0 RZ, [R0+URZ], RZ ;  /* 0x000000ff00ff79a7 */ /* 0x0045e200081004ff */
[----:B---3--:R-:W-:Y:S11]  /*4030*/  LOP3.LUT P3, RZ, R30, 0x1, RZ, 0xc0, !PT ;  /* 0x000000011eff7812 */ /* 0x008ff6000786c0ff */
[----:B------:R-:W-:Y:S02]  /*4040*/  @!UPT UIADD3 URZ, UPT, UPT, URZ, URZ, URZ ;  /* 0x000000fffffff290 */ /* 0x000fe4000fffe0ff */
[----:B------:R-:W-:Y:S02]  /*4050*/  @P3 MOV R13, R28 ;  /* 0x0000001c000d3202 */ /* 0x000fe40000000f00 */
[----:B------:R-:W-:Y:S01]  /*4060*/  @P3 LOP3.LUT R8, R29, 0xffff, RZ, 0xc0, !PT ;  /* 0x0000ffff1d083812 */ /* 0x000fe200078ec0ff */
[----:B--2---:R-:W-:Y:S06]  /*4070*/  @!P0 BRA `(.L_x_73) ;  /* 0x0000000000a48947 */ /* 0x004fec0003800000 */
[----:B-1---5:R-:W-:Y:S01]  /*4080*/  IMAD.HI.U32 R33, R22, R7, RZ ;  /* 0x0000000716217227 */ /* 0x022fe200078e00ff */
[----:B------:R-:W-:Y:S02]  /*4090*/  ISETP.NE.AND P0, PT, R6, 0x1, PT ;  /* 0x000000010600780c */ /* 0x000fe40003f05270 */
[----:B------:R-:W-:Y:S01]  /*40a0*/  ISETP.NE.AND P2, PT, R26, 0x1, PT ;  /* 0x000000011a00780c */ /* 0x000fe20003f45270 */
[----:B----4-:R-:W-:Y:S01]  /*40b0*/  IMAD.HI.U32 R34, R19, R16, RZ ;  /* 0x0000001013227227 */ /* 0x010fe200078e00ff */
[----:B------:R-:W-:Y:S02]  /*40c0*/  SHF.R.U32.HI R33, RZ, R18, R33 ;  /* 0x00000012ff217219 */ /* 0x000fe40000011621 */
[----:B------:R-:W-:Y:S01]  /*40d0*/  ISETP.NE.AND P4, PT, R2, 0x1, PT ;  /* 0x000000010200780c */ /* 0x000fe20003f85270 */
[----:B------:R-:W-:Y:S01]  /*40e0*/  IMAD.HI.U32 R38, R13, R16, RZ ;  /* 0x000000100d267227 */ /* 0x000fe200078e00ff */
[----:B------:R-:W-:Y:S02]  /*40f0*/  SHF.R.U32.HI R34, RZ, R17, R34 ;  /* 0x00000011ff227219 */ /* 0x000fe40000011622 */
[----:B------:R-:W-:Y:S01]  /*4100*/  SEL R3, R22, R33, !P0 ;  /* 0x0000002116037207 */ /* 0x000fe20004000000 */
[C---:B------:R-:W-:Y:S01]  /*4110*/  IMAD.HI.U32 R33, R8.reuse, R7, RZ ;  /* 0x0000000708217227 */ /* 0x040fe200078e00ff */
[----:B------:R-:W-:Y:S02]  /*4120*/  SEL R11, R19, R34, !P4 ;  /* 0x00000022130b7207 */ /* 0x000fe40006000000 */
[----:B------:R-:W-:Y:S01]  /*4130*/  SHF.R.U32.HI R38, RZ, R17, R38 ;  /* 0x00000011ff267219 */ /* 0x000fe20000011626 */
[----:B------:R-:W-:Y:S01]  /*4140*/  IMAD.HI.U32 R40, R3, R4, RZ ;  /* 0x0000000403287227 */ /* 0x000fe200078e00ff */
[----:B------:R-:W-:Y:S03]  /*4150*/  SHF.R.U32.HI R33, RZ, R18, R33 ;  /* 0x00000012ff217219 */ /* 0x000fe60000011621 */
[----:B------:R-:W-:Y:S01]  /*4160*/  IMAD.HI.U32 R34, R11, R4, RZ ;  /* 0x000000040b227227 */ /* 0x000fe200078e00ff */
[----:B------:R-:W-:Y:S02]  /*4170*/  @P2 SHF.R.U32.HI R3, RZ, R5, R40 ;  /* 0x00000005ff032219 */ /* 0x000fe40000011628 */
[----:B------:R-:W-:Y:S02]  /*4180*/  SEL R9, R8, R33, !P0 ;  /* 0x0000002108097207 */ /* 0x000fe40004000000 */
[----:B------:R-:W-:Y:S01]  /*4190*/  @P2 SHF.R.U32.HI R11, RZ, R5, R34 ;  /* 0x00000005ff0b2219 */ /* 0x000fe20000011622 */
[C---:B------:R-:W-:Y:S01]  /*41a0*/  IMAD R10, R26.reuse, R3, RZ ;  /* 0x000000031a0a7224 */ /* 0x040fe200078e02ff */
[----:B------:R-:W-:Y:S01]  /*41b0*/  SEL R3, R13, R38, !P4 ;  /* 0x000000260d037207 */ /* 0x000fe20006000000 */
[C---:B------:R-:W-:Y:S03]  /*41c0*/  IMAD.HI.U32 R14, R9.reuse, R4, RZ ;  /* 0x00000004090e7227 */ /* 0x040fe600078e00ff */
[----:B------:R-:W-:Y:S01]  /*41d0*/  ISETP.GE.AND P0, PT, R9, R10, PT ;  /* 0x0000000a0900720c */ /* 0x000fe20003f06270 */
[C---:B------:R-:W-:Y:S01]  /*41e0*/  IMAD R12, R26.reuse, R11, RZ ;  /* 0x0000000b1a0c7224 */ /* 0x040fe200078e02ff */
[-C--:B------:R-:W-:Y:S04]  /*41f0*/  SHF.R.U32.HI R14, RZ, R5.reuse, R14 ;  /* 0x00000005ff0e7219 */ /* 0x080fe8000001160e */
[----:B------:R-:W-:Y:S02]  /*4200*/  ISETP.GE.OR P0, PT, R3, R12, P0 ;  /* 0x0000000c0300720c */ /* 0x000fe40000706670 */
[----:B------:R-:W-:Y:S05]  /*4210*/  SEL R15, R9, R14, !P2 ;  /* 0x0000000e090f7207 */ /* 0x000fea0005000000 */
[----:B------:R-:W-:Y:S04]  /*4220*/  IMAD.MOV R14, RZ, RZ, -R15 ;  /* 0x000000ffff0e7224 */ /* 0x000fe800078e0a0f */
[----:B------:R-:W-:Y:S02]  /*4230*/  IMAD R14, R26, R14, R9 ;  /* 0x0000000e1a0e7224 */ /* 0x000fe400078e0209 */
[C---:B------:R-:W-:Y:S05]  /*4240*/  @!P0 IMAD.HI.U32 R10, R3.reuse, R4, RZ ;  /* 0x00000004030a8227 */ /* 0x040fea00078e00ff */
[----:B------:R-:W-:Y:S04]  /*4250*/  @!P0 SHF.R.U32.HI R10, RZ, R5, R10 ;  /* 0x00000005ff0a8219 */ /* 0x000fe8000001160a */
[----:B------:R-:W-:Y:S01]  /*4260*/  @!P0 SEL R0, R3, R10, !P2 ;  /* 0x0000000a03008207 */ /* 0x000fe20005000000 */
[----:B------:R-:W-:Y:S03]  /*4270*/  IMAD.MOV R10, RZ, RZ, -R3 ;  /* 0x000000ffff0a7224 */ /* 0x000fe600078e0a03 */
[----:B------:R-:W-:Y:S01]  /*4280*/  @!P0 IADD3 R15, PT, PT, R15, -R0, RZ ;  /* 0x800000000f0f8210 */ /* 0x000fe20007ffe0ff */
[----:B------:R-:W-:Y:S01]  /*4290*/  @!P0 IMAD R0, R11, R14, R0 ;  /* 0x0000000e0b008224 */ /* 0x000fe200078e0200 */
[----:B------:R-:W-:Y:S01]  /*42a0*/  IADD3 R11, PT, PT, -R9, RZ, RZ ;  /* 0x000000ff090b7210 */ /* 0x000fe20007ffe1ff */
[----:B------:R-:W-:Y:S02]  /*42b0*/  IMAD R13, R2, R10, R13 ;  /* 0x0000000a020d7224 */ /* 0x000fe400078e020d */
[----:B------:R-:W-:Y:S02]  /*42c0*/  @!P0 IMAD R9, R15, R26, R3 ;  /* 0x0000001a0f098224 */ /* 0x000fe400078e0203 */
[----:B------:R-:W-:Y:S02]  /*42d0*/  @!P0 IMAD.MOV.U32 R3, RZ, RZ, R0 ;  /* 0x000000ffff038224 */ /* 0x000fe400078e0000 */
[----:B------:R-:W-:Y:S02]  /*42e0*/  IMAD R8, R6, R11, R8 ;  /* 0x0000000b06087224 */ /* 0x000fe400078e0208 */
[----:B------:R-:W-:Y:S02]  /*42f0*/  IMAD R13, R3, R2, R13 ;  /* 0x00000002030d7224 */ /* 0x000fe400078e020d */
[----:B------:R-:W-:Y:S02]  /*4300*/  IMAD R8, R9, R6, R8 ;  /* 0x0000000609087224 */ /* 0x000fe400078e0208 */
.L_x_73:
[----:B------:R-:W-:Y:S05]  /*4310*/  BRA.U UP1, `(.L_x_74) ;  /* 0x0000000101107547 */ /* 0x000fea000b800000 */
[----:B------:R-:W-:Y:S04]  /*4320*/  MOV R0, UR6 ;  /* 0x0000000600007c02 */ /* 0x000fe80008000f00 */
[----:B------:R-:W-:Y:S04]  /*4330*/  SHF.L.U32 R3, R0, 0x1f, RZ ;  /* 0x0000001f00037819 */ /* 0x000fe800000006ff */
[----:B------:R-:W2:Y:S02]  /*4340*/  SYNCS.PHASECHK.TRANS64.TRYWAIT P0, [UR7+0xc8], R3 ;  /* 0x0000c803ff0075a7 */ /* 0x000ea40008001107 */
[----:B--2---:R-:W-:Y:S05]  /*4350*/  @!P0 BRA `(.L_x_75) ;  /* 0x0000004400b08947 */ /* 0x004fea0003800000 */
.L_x_74:
[----:B------:R-:W-:Y:S02]  /*4360*/  R2UR UR35, R21 ;  /* 0x00000000152372ca */ /* 0x000fe400000e0000 */
[----:B------:R-:W-:Y:S02]  /*4370*/  R2UR UR34, R20 ;  /* 0x00000000142272ca */ /* 0x000fe400000e0000 */
[----:B------:R-:W-:Y:S02]  /*4380*/  ISETP.NE.U32.AND P2, PT, RZ, UR4, PT ;  /* 0x00000004ff007c0c */ /* 0x000fe4000bf45070 */
[----:B------:R-:W-:Y:S02]  /*4390*/  SHF.L.U32 R12, R32, 0x1f, RZ ;  /* 0x0000001f200c7819 */ /* 0x000fe400000006ff */
[----:B------:R-:W-:Y:S05]  /*43a0*/  ISETP.NE.AND.EX P2, PT, RZ, UR5, PT, P2 ;  /* 0x00000005ff007c0c */ /* 0x000fea000bf45320 */
[----:B------:R-:W-:Y:S02]  /*43b0*/  USHF.L.U32 UR35, UR35, 0x6, URZ ;  /* 0x0000000623237899 */ /* 0x000fe400080006ff */
[----:B------:R-:W-:Y:S01]  /*43c0*/  USHF.L.U32 UR34, UR34, 0x7, URZ ;  /* 0x0000000722227899 */ /* 0x000fe200080006ff */
[----:B------:R-:W-:Y:S11]  /*43d0*/  BRA.U !UP3, `(.L_x_76) ;  /* 0x000000010b347547 */ /* 0x000ff6000b800000 */
[----:B------:R-:W-:Y:S01]  /*43e0*/  UPLOP3.LUT UP0, UPT, UPT, UPT, UP2, 0x80, 0x8 ;  /* 0x000000000008789c */ /* 0x000fe20003f0f020 */
[----:B--2---:R-:W-:Y:S02]  /*43f0*/  HFMA2 R0, -RZ, RZ, 0, 5.9604644775390625e-08 ;  /* 0x00000001ff007431 */ /* 0x004fe400000001ff */
[----:B------:R-:W-:Y:S03]  /*4400*/  IMAD.MOV.U32 R59, RZ, RZ, 0x1 ;  /* 0x00000001ff3b7424 */ /* 0x000fe600078e00ff */
[----:B------:R-:W-:Y:S05]  /*4410*/  PLOP3.LUT P0, PT, PT, PT, UP0, 0x80, 0x8 ;  /* 0x000000000008781c */ /* 0x000fea0003f0f008 */
[----:B------:R-:W2:Y:S01]  /*4420*/  @UP0 LDCU.64 UR10, c[0x0][0x888] ;  /* 0x00011100ff0a07ac */ /* 0x000ea20008000a00 */
[----:B------:R-:W-:Y:S07]  /*4430*/  @UP0 UIMAD UR8, UR36, UR4, URZ ;  /* 0x00000004240802a4 */ /* 0x000fee000f8e02ff */
[----:B------:R-:W-:Y:S01]  /*4440*/  @!P0 PRMT R59, R0, 0x7610, R59 ;  /* 0x00007610003b8816 */ /* 0x000fe2000000003b */
[----:B--2---:R-:W-:Y:S03]  /*4450*/  @UP0 UIMAD.WIDE UR10, UR8, 0x4, UR10 ;  /* 0x00000004080a08a5 */ /* 0x004fe6000f8e020a */
[----:B------:R-:W2:Y:S03]  /*4460*/  @!UP0 LDCU UR8, c[0x0][0x880] ;  /* 0x00011000ff0887ac */ /* 0x000ea60008000800 */
[----:B------:R-:W-:Y:S01]  /*4470*/  IMAD.U32 R10, RZ, RZ, UR10 ;  /* 0x0000000aff0a7e24 */ /* 0x000fe2000f8e00ff */
[----:B------:R-:W-:Y:S05]  /*4480*/  MOV R11, UR11 ;  /* 0x0000000b000b7c02 */ /* 0x000fea0008000f00 */
[----:B-----5:R3:W5:Y:S02]  /*4490*/  @P0 LDG.E R35, desc[UR46][R10.64] ;  /* 0x0000002e0a230981 */ /* 0x020764000c1e1900 */
[----:B--23--:R-:W-:Y:S07]  /*44a0*/  @!P0 IMAD.U32 R35, RZ, RZ, UR8 ;  /* 0x00000008ff238e24 */ /* 0x00cfee000f8e00ff */
.L_x_76:
[----:B-----5:R-:W-:Y:S01]  /*44b0*/  @!P2 FSETP.EQ.AND P0, PT, R35, RZ, PT ;  /* 0x000000ff2300a20b */ /* 0x020fe20003f02000 */
[----:B------:R-:W-:Y:S01]  /*44c0*/  @!UPT UIADD3 URZ, UPT, UPT, URZ, URZ, URZ ;  /* 0x000000fffffff290 */ /* 0x000fe2000fffe0ff */
[----:B------:R-:W-:Y:S11]  /*44d0*/  @!P2 BRA `(.L_x_77) ;  /* 0x000000000014a947 */ /* 0x000ff60003800000 */
[----:B------:R-:W-:Y:S02]  /*44e0*/  LOP3.LUT P2, RZ, R59, 0xff, RZ, 0xc0, !PT ;  /* 0x000000ff3bff7812 */ /* 0x000fe4000784c0ff */
[----:B------:R-:W-:Y:S04]  /*44f0*/  PLOP3.LUT P0, PT, PT, PT, UP0, 0x80, 0x8 ;  /* 0x000000000008781c */ /* 0x000fe80003f0f008 */
[----:B------:R-:W-:Y:S07]  /*4500*/  PLOP3.LUT P0, PT, P0, PT, PT, 0x8, 0x80 ;  /* 0x000000000080781c */ /* 0x000fee000070e170 */
[----:B------:R-:W-:Y:S11]  /*4510*/  @P2 FSETP.EQ.AND P0, PT, R35, RZ, PT ;  /* 0x000000ff2300220b */ /* 0x000ff60003f02000 */
[----:B------:R-:W-:Y:S02]  /*4520*/  @!UPT UIADD3 URZ, UPT, UPT, URZ, URZ, URZ ;  /* 0x000000fffffff290 */ /* 0x000fe4000fffe0ff */
.L_x_77:
[----:B------:R-:W3:Y:S01]  /*4530*/  SYNCS.PHASECHK.TRANS64.TRYWAIT P2, [UR7+0xa0], R12 ;  /* 0x0000a00cff0075a7 */ /* 0x000ee20008041107 */
[----:B------:R-:W-:Y:S04]  /*4540*/  ELECT P4, URZ, PT ;  /* 0x0000000000ff782f */ /* 0x000fe80003880000 */
[----:B------:R-:W-:Y:S11]  /*4550*/  PLOP3.LUT P4, PT, P0, P4, PT, 0xf2, 0x2f ;  /* 0x00000000002f781c */ /* 0x000ff60000789e72 */
[----:B------:R-:W-:Y:S02]  /*4560*/  @!UPT UIADD3 URZ, UPT, UPT, URZ, URZ, URZ ;  /* 0x000000fffffff290 */ /* 0x000fe4000fffe0ff */
[----:B-1----:R-:W-:Y:S05]  /*4570*/  @!P4 IADD3 R9, P0, PT, R36, 0x580, RZ ;  /* 0x000005802409c810 */ /* 0x002fea0007f1e0ff */
[----:B--2---:R-:W-:Y:S01]  /*4580*/  @!P4 IMAD.X R0, RZ, RZ, R37, P0 ;  /* 0x000000ffff00c224 */ /* 0x004fe200000e0625 */
[----:B---3--:R-:W-:Y:S07]  /*4590*/  @!P2 BRA `(.L_x_78) ;  /* 0x000000440038a947 */ /* 0x008fee0003800000 */
.L_x_173:
[----:B------:R-:W-:Y:S01]  /*45a0*/  @!P4 R2UR UR8, R0 ;  /* 0x000000000008c2ca */ /* 0x000fe200000e0000 */
[----:B------:R-:W-:Y:S01]  /*45b0*/  VOTEU.ALL UP1, P4 ;  /* 0x0000000000ff7886 */ /* 0x000fe20002020000 */
[----:B------:R-:W-:Y:S01]  /*45c0*/  @!P4 R2UR UR9, R9 ;  /* 0x000000000909c2ca */ /* 0x000fe200000e0000 */
[----:B------:R-:W-:Y:S01]  /*45d0*/  @!P4 IMAD.MOV.U32 R0, RZ, RZ, 0x1000 ;  /* 0x00001000ff00c424 */ /* 0x000fe200078e00ff */
[----:B------:R-:W-:Y:S01]  /*45e0*/  UMOV UR10, 0x0 ;  /* 0x00000000000a7882 */ /* 0x000fe20000000000 */
[----:B------:R-:W-:Y:S01]  /*45f0*/  UMOV UR11, 0x10000000 ;  /* 0x10000000000b7882 */ /* 0x000fe20000000000 */
[----:B------:R-:W-:Y:S01]  /*4600*/  @!UP1 UIADD3 UR32, UPT, UPT, UR7, 0x200, URZ ;  /* 0x0000020007209890 */ /* 0x000fe2000fffe0ff */
[----:B------:R-:W-:Y:S01]  /*4610*/  @!P4 IADD3 R9, P0, PT, R36, 0x580, RZ ;  /* 0x000005802409c810 */ /* 0x000fe20007f1e0ff */
[----:B------:R-:W-:Y:S05]  /*4620*/  VOTEU.ALL UP1, P4 ;  /* 0x0000000000ff7886 */ /* 0x000fea0002020000 */
[----:B------:R-:W-:Y:S01]  /*4630*/  IMAD.U32 R11, RZ, RZ, UR8 ;  /* 0x00000008ff0b7e24 */ /* 0x000fe2000f8e00ff */
[----:B------:R-:W-:Y:S01]  /*4640*/  UPRMT UR8, UR37, 0x654, UR33 ;  /* 0x0000065425087896 */ /* 0x000fe20008000021 */
[----:B------:R-:W-:Y:S03]  /*4650*/  IMAD.U32 R10, RZ, RZ, UR9 ;  /* 0x00000009ff0a7e24 */ /* 0x000fe6000f8e00ff */
[----:B------:R-:W-:Y:S02]  /*4660*/  @!P4 R2UR UR15, R11 ;  /* 0x000000000b0fc2ca */ /* 0x000fe400000e0000 */
[----:B------:R-:W-:Y:S11]  /*4670*/  @!P4 R2UR UR14, R10 ;  /* 0x000000000a0ec2ca */ /* 0x000ff600000e0000 */
[----:B------:R-:W-:Y:S02]  /*4680*/  @!UPT UIADD3 URZ, UPT, UPT, URZ, URZ, URZ ;  /* 0x000000fffffff290 */ /* 0x000fe4000fffe0ff */
[----:B------:R2:W-:Y:S01]  /*4690*/  @!UP1 UTMALDG.3D [UR32], [UR14], desc[UR10] ;  /* 0x00000a200e0095b4 */ /* 0x0005e20008011000 */
[----:B------:R3:W-:Y:S01]  /*46a0*/  @!P4 SYNCS.ARRIVE.TRANS64.RED.A0TR RZ, [UR7+0x80], R0 ;  /* 0x00008000ffffc9a7 */ /* 0x0007e20008300407 */
[----:B------:R-:W-:Y:S01]  /*46b0*/  SYNCS.ARRIVE.TRANS64.RED.A1T0 RZ, [UR8], RZ ;  /* 0x000000ffffff79a7 */ /* 0x000fe20008100408 */
[----:B---3--:R-:W-:Y:S01]  /*46c0*/  @!P4 IMAD.X R0, RZ, RZ, R37, P0 ;  /* 0x000000ffff00c224 */ /* 0x008fe200000e0625 */
[----:B------:R-:W3:Y:S02]  /*46d0*/  SYNCS.PHASECHK.TRANS64.TRYWAIT P2, [UR7+0xa8], R12 ;  /* 0x0000a80cff0075a7 */ /* 0x000ee40008041107 */
[----:B--23--:R-:W-:Y:S05]  /*46e0*/  @!P2 BRA `(.L_x_79) ;  /* 0x0000004000fca947 */ /* 0x00cfea0003800000 */
.L_x_175:
        /* <DEDUP_REMOVED lines=8> */
[----:B------:R-:W-:Y:S01]  /*4770*/  @!UP1 UIADD3 UR24, UPT, UPT, UR7, 0x1200, URZ ;  /* 0x0000120007189890 */ /* 0x000fe2000fffe0ff */
[----:B------:R-:W-:Y:S01]  /*4780*/  VOTEU.ALL UP1, P4 ;  /* 0x0000000000ff7886 */ /* 0x000fe20002020000 */
[----:B------:R-:W-:Y:S01]  /*4790*/  UMOV UR27, UR35 ;  /* 0x00000023001b7c82 */ /* 0x000fe20008000000 */
[----:B------:R-:W-:Y:S02]  /*47a0*/  UMOV UR28, UR36 ;  /* 0x00000024001c7c82 */ /* 0x000fe40008000000 */
[----:B------:R-:W-:Y:S01]  /*47b0*/  IMAD.U32 R11, RZ, RZ, UR8 ;  /* 0x00000008ff0b7e24 */ /* 0x000fe2000f8e00ff */
[----:B------:R-:W-:Y:S01]  /*47c0*/  UPRMT UR8, UR37, 0x654, UR25 ;  /* 0x0000065425087896 */ /* 0x000fe20008000019 */
[----:B------:R-:W-:Y:S02]  /*47d0*/  IMAD.U32 R10, RZ, RZ, UR9 ;  /* 0x00000009ff0a7e24 */ /* 0x000fe4000f8e00ff */
[----:B------:R-:W-:Y:S01]  /*47e0*/  @!P4 IMAD.X R20, RZ, RZ, R37, P0 ;  /* 0x000000ffff14c224 */ /* 0x000fe200000e0625 */
[----:B------:R-:W-:Y:S02]  /*47f0*/  @!P4 R2UR UR15, R11 ;  /* 0x000000000b0fc2ca */ /* 0x000fe400000e0000 */
[----:B------:R-:W-:Y:S11]  /*4800*/  @!P4 R2UR UR14, R10 ;  /* 0x000000000a0ec2ca */ /* 0x000ff600000e0000 */
[----:B------:R-:W-:Y:S02]  /*4810*/  @!UPT UIADD3 URZ, UPT, UPT, URZ, URZ, URZ ;  /* 0x000000fffffff290 */ /* 0x000fe4000fffe0ff */
[----:B------:R2:W-:Y:S01]  /*4820*/  @!UP1 UTMALDG.3D [UR24], [UR14], desc[UR10] ;  /* 0x00000a180e0095b4 */ /* 0x0005e20008011000 */
[----:B------:R2:W-:Y:S01]  /*4830*/  @!P4 SYNCS.ARRIVE.TRANS64.RED.A0TR RZ, [UR7+0x88], R0 ;  /* 0x00008800ffffc9a7 */ /* 0x0005e20008300407 */
[----:B------:R-:W-:Y:S01]  /*4840*/  SYNCS.ARRIVE.TRANS64.RED.A1T0 RZ, [UR8], RZ ;  /* 0x000000ffffff79a7 */ /* 0x000fe20008100408 */
[----:B------:R-:W3:Y:S02]  /*4850*/  SYNCS.PHASECHK.TRANS64.TRYWAIT P2, [UR7+0xb0], R12 ;  /* 0x0000b00cff0075a7 */ /* 0x000ee40008041107 */
[----:B--23--:R-:W-:Y:S05]  /*4860*/  @!P2 BRA `(.L_x_80) ;  /* 0x0000004000b4a947 */ /* 0x00cfea0003800000 */
.L_x_177:
[----:B------:R-:W2:Y:S01]  /*4870*/  LDC.64 R14, c[0x0][0xb10] ;  /* 0x0002c400ff0e7b82 */ /* 0x000ea20000000a00 */
[----:B------:R-:W-:Y:S01]  /*4880*/  @!P4 R2UR UR8, R20 ;  /* 0x000000001408c2ca */ /* 0x000fe200000e0000 */
[----:B------:R-:W-:Y:S01]  /*4890*/  VOTEU.ALL UP1, P4 ;  /* 0x0000000000ff7886 */ /* 0x000fe20002020000 */
[----:B------:R-:W-:Y:S01]  /*48a0*/  @!P4 R2UR UR9, R21 ;  /* 0x000000001509c2ca */ /* 0x000fe200000e0000 */
[----:B------:R-:W-:Y:S01]  /*48b0*/  UMOV UR10, 0x0 ;  /* 0x00000000000a7882 */ /* 0x000fe20000000000 */
[----:B------:R-:W-:Y:S03]  /*48c0*/  UMOV UR11, 0x10000000 ;  /* 0x10000000000b7882 */ /* 0x000fe60000000000 */
[----:B------:R-:W3:Y:S01]  /*48d0*/  LDC.64 R10, c[0x0][0xb18] ;  /* 0x0002c600ff0a7b82 */ /* 0x000ee20000000a00 */
[----:B------:R-:W-:Y:S01]  /*48e0*/  @!UP1 UIADD3 UR18, UPT, UPT, UR34, 0x40, URZ ;  /* 0x0000004022129890 */ /* 0x000fe2000fffe0ff */
[----:B------:R-:W-:Y:S01]  /*48f0*/  @P3 SHF.R.U32.HI R24, RZ, 0x10, R29 ;  /* 0x00000010ff183819 */ /* 0x000fe2000001161d */
[----:B------:R-:W-:Y:S01]  /*4900*/  @!UP1 UIADD3 UR16, UPT, UPT, UR7, 0x2200, URZ ;  /* 0x0000220007109890 */ /* 0x000fe2000fffe0ff */
[----:B------:R-:W-:Y:S01]  /*4910*/  VIADD R27, R27, 0x1 ;  /* 0x000000011b1b7836 */ /* 0x000fe20000000000 */
[----:B------:R-:W-:Y:S03]  /*4920*/  VOTEU.ALL UP1, P4 ;  /* 0x0000000000ff7886 */ /* 0x000fe60002020000 */
[----:B------:R-:W5:Y:S01]  /*4930*/  @!P1 LDC R0, c[0x0][0xb20] ;  /* 0x0002c800ff009b82 */ /* 0x000f620000000800 */
[----:B------:R-:W-:Y:S01]  /*4940*/  UMOV UR19, UR35 ;  /* 0x0000002300137c82 */ /* 0x000fe20008000000 */
[----:B------:R-:W-:Y:S01]  /*4950*/  IMAD.U32 R21, RZ, RZ, UR8 ;  /* 0x00000008ff157e24 */ /* 0x000fe2000f8e00ff */
[----:B------:R-:W-:Y:S05]  /*4960*/  UMOV UR20, UR36 ;  /* 0x0000002400147c82 */ /* 0x000fea0008000000 */
[----:B-1----:R-:W1:Y:S01]  /*4970*/  @!P1 LDC R3, c[0x0][0xb0c] ;  /* 0x0002c300ff039b82 */ /* 0x002e620000000800 */
[----:B------:R-:W-:Y:S01]  /*4980*/  IMAD.U32 R20, RZ, RZ, UR9 ;  /* 0x00000009ff147e24 */ /* 0x000fe2000f8e00ff */
[----:B------:R-:W-:Y:S01]  /*4990*/  UPRMT UR8, UR37, 0x654, UR17 ;  /* 0x0000065425087896 */ /* 0x000fe20008000011 */
[----:B------:R-:W-:Y:S03]  /*49a0*/  @!P4 R2UR UR15, R21 ;  /* 0x00000000150fc2ca */ /* 0x000fe600000e0000 */
[----:B------:R-:W-:Y:S01]  /*49b0*/  @!P4 R2UR UR14, R20 ;  /* 0x00000000140ec2ca */ /* 0x000fe200000e0000 */
[----:B------:R-:W-:Y:S11]  /*49c0*/  @!P4 IMAD.MOV.U32 R20, RZ, RZ, 0x1000 ;  /* 0x00001000ff14c424 */ /* 0x000ff600078e00ff */
[----:B------:R-:W-:Y:S01]  /*49d0*/  @!UPT UIADD3 URZ, UPT, UPT, URZ, URZ, URZ ;  /* 0x000000fffffff290 */ /* 0x000fe2000fffe0ff */
[----:B------:R1:W-:Y:S01]  /*49e0*/  @!UP1 UTMALDG.3D [UR16], [UR14], desc[UR10] ;  /* 0x00000a100e0095b4 */ /* 0x0003e20008011000 */
[----:B------:R1:W-:Y:S02]  /*49f0*/  @!P4 SYNCS.ARRIVE.TRANS64.RED.A0TR RZ, [UR7+0x90], R20 ;  /* 0x00009014ffffc9a7 */ /* 0x0003e40008300407 */
[----:B-1----:R-:W-:Y:S01]  /*4a00*/  @!P1 ISETP.NE.AND P2, PT, R3, 0x1, PT ;  /* 0x000000010300980c */ /* 0x002fe20003f45270 */
[C---:B--2---:R-:W-:Y:S01]  /*4a10*/  @!P1 IMAD.HI.U32 R14, R13.reuse, R14, RZ ;  /* 0x0000000e0d0e9227 */ /* 0x044fe200078e00ff */
[----:B---3--:R-:W-:Y:S03]  /*4a20*/  @!P1 ISETP.NE.AND P0, PT, R10, 0x1, PT ;  /* 0x000000010a00980c */ /* 0x008fe60003f05270 */
[C---:B------:R-:W-:Y:S01]  /*4a30*/  @!P1 IMAD.HI.U32 R11, R8.reuse, R11, RZ ;  /* 0x0000000b080b9227 */ /* 0x040fe200078e00ff */
[----:B------:R-:W-:Y:S04]  /*4a40*/  @!P1 SHF.R.U32.HI R14, RZ, R15, R14 ;  /* 0x0000000fff0e9219 */ /* 0x000fe8000001160e */
[----:B-----5:R-:W-:Y:S01]  /*4a50*/  @!P1 SHF.R.U32.HI R9, RZ, R0, R11 ;  /* 0x00000000ff099219 */ /* 0x020fe2000001160b */
[----:B------:R-:W-:Y:S01]  /*4a60*/  SYNCS.ARRIVE.TRANS64.RED.A1T0 RZ, [UR8], RZ ;  /* 0x000000ffffff79a7 */ /* 0x000fe20008100408 */
[----:B------:R-:W-:Y:S02]  /*4a70*/  @!P1 SEL R14, R13, R14, !P2 ;  /* 0x0000000e0d0e9207 */ /* 0x000fe40005000000 */
[----:B------:R-:W-:Y:S01]  /*4a80*/  @!P1 SEL R9, R8, R9, !P0 ;  /* 0x0000000908099207 */ /* 0x000fe20004000000 */
[----:B------:R-:W1:Y:S04]  /*4a90*/  SYNCS.PHASECHK.TRANS64.TRYWAIT P5, [UR7+0xb8], R12 ;  /* 0x0000b80cff0075a7 */ /* 0x000e6800080a1107 */
[----:B------:R-:W-:Y:S02]  /*4aa0*/  @!P1 IMAD.IADD R0, R9, 0x1, -R14 ;  /* 0x0000000109009824 */ /* 0x000fe400078e0a0e */
[----:B------:R-:W-:Y:S02]  /*4ab0*/  @!P1 IMAD.IADD R9, R14, 0x1, -R9 ;  /* 0x000000010e099824 */ /* 0x000fe400078e0a09 */
[----:B------:R-:W-:Y:S02]  /*4ac0*/  @!P1 IMAD R13, R0, R3, R13 ;  /* 0x00000003000d9224 */ /* 0x000fe400078e020d */
[----:B------:R-:W-:Y:S01]  /*4ad0*/  @!P1 IMAD R8, R9, R10, R8 ;  /* 0x0000000a09089224 */ /* 0x000fe200078e0208 */
[----:B-1----:R-:W-:Y:S06]  /*4ae0*/  @!P5 BRA `(.L_x_81) ;  /* 0x00000040002cd947 */ /* 0x002fec0003800000 */
.L_x_179:
[----:B-1----:R-:W-:Y:S01]  /*4af0*/  @!P4 IADD3 R3, P0, PT, R36, 0x580, RZ ;  /* 0x000005802403c810 */ /* 0x002fe20007f1e0ff */
[----:B------:R-:W-:Y:S01]  /*4b00*/  VOTEU.ALL UP1, P4 ;  /* 0x0000000000ff7886 */ /* 0x000fe20002020000 */
[----:B------:R-:W-:Y:S01]  /*4b10*/  UMOV UR18, 0x0 ;  /* 0x0000000000127882 */ /* 0x000fe20000000000 */
[----:B------:R-:W-:Y:S01]  /*4b20*/  UMOV UR19, 0x10000000 ;  /* 0x1000000000137882 */ /* 0x000fe20000000000 */
[----:B------:R-:W-:Y:S01]  /*4b30*/  @!P4 R2UR UR9, R3 ;  /* 0x000000000309c2ca */ /* 0x000fe200000e0000 */
[----:B------:R-:W-:Y:S01]  /*4b40*/  @!P4 IMAD.X R0, RZ, RZ, R37, P0 ;  /* 0x000000ffff00c224 */ /* 0x000fe200000e0625 */
[----:B------:R-:W-:Y:S01]  /*4b50*/  @!UP1 UIADD3 UR10, UPT, UPT, UR34, 0x60, URZ ;  /* 0x00000060220a9890 */ /* 0x000fe2000fffe0ff */
[----:B------:R-:W-:Y:S01]  /*4b60*/  ISETP.NE.AND P0, PT, R27, 0x2, PT ;  /* 0x000000021b00780c */ /* 0x000fe20003f05270 */
[----:B------:R-:W-:Y:S01]  /*4b70*/  UMOV UR11, UR35 ;  /* 0x00000023000b7c82 */ /* 0x000fe20008000000 */
[----:B------:R-:W-:Y:S01]  /*4b80*/  UMOV UR12, UR36 ;  /* 0x00000024000c7c82 */ /* 0x000fe20008000000 */
[----:B------:R-:W-:Y:S01]  /*4b90*/  @!P4 R2UR UR8, R0 ;  /* 0x000000000008c2ca */ /* 0x000fe200000e0000 */
[----:B------:R-:W-:Y:S01]  /*4ba0*/  IMAD.IADD R20, R8, 0x1, R58 ;  /* 0x0000000108147824 */ /* 0x000fe200078e023a */
[----:B------:R-:W-:Y:S01]  /*4bb0*/  @P3 R2UR UR36, R24 ;  /* 0x00000000182432ca */ /* 0x000fe200000e0000 */
[----:B------:R-:W-:Y:S01]  /*4bc0*/  IMAD.IADD R21, R13, 0x1, R60 ;  /* 0x000000010d157824 */ /* 0x000fe200078e023c */
[----:B------:R-:W-:Y:S02]  /*4bd0*/  SEL R0, RZ, 0x1, P0 ;  /* 0x00000001ff007807 */ /* 0x000fe40000000000 */
[----:B------:R-:W-:Y:S01]  /*4be0*/  LOP3.LUT R32, R32, 0x1, RZ, 0x3c, !PT ;  /* 0x0000000120207812 */ /* 0x000fe200078e3cff */
[----:B------:R-:W-:Y:S01]  /*4bf0*/  IMAD.U32 R10, RZ, RZ, UR9 ;  /* 0x00000009ff0a7e24 */ /* 0x000fe2000f8e00ff */
[----:B------:R-:W-:Y:S01]  /*4c00*/  @!UP1 UIADD3 UR9, UPT, UPT, UR7, 0x98, URZ ;  /* 0x0000009807099890 */ /* 0x000fe2000fffe0ff */
[----:B------:R-:W-:Y:S02]  /*4c10*/  LOP3.LUT R25, R25, R0, RZ, 0x3c, !PT ;  /* 0x0000000019197212 */ /* 0x000fe400078e3cff */
[----:B------:R-:W-:Y:S02]  /*4c20*/  SEL R27, R27, RZ, P0 ;  /* 0x000000ff1b1b7207 */ /* 0x000fe40000000000 */
[----:B------:R-:W-:Y:S01]  /*4c30*/  IMAD.U32 R11, RZ, RZ, UR8 ;  /* 0x00000008ff0b7e24 */ /* 0x000fe2000f8e00ff */
[----:B------:R-:W-:Y:S01]  /*4c40*/  @!P4 R2UR UR14, R10 ;  /* 0x000000000a0ec2ca */ /* 0x000fe200000e0000 */
[----:B------:R-:W-:Y:S01]  /*4c50*/  @!UP1 UIADD3 UR8, UPT, UPT, UR7, 0x3200, URZ ;  /* 0x0000320007089890 */ /* 0x000fe2000fffe0ff */
[----:B------:R-:W-:Y:S02]  /*4c60*/  VOTEU.ALL UP1, P4 ;  /* 0x0000000000ff7886 */ /* 0x000fe40002020000 */
[----:B------:R-:W-:Y:S11]  /*4c70*/  @!P4 R2UR UR15, R11 ;  /* 0x000000000b0fc2ca */ /* 0x000ff600000e0000 */
[----:B------:R-:W-:Y:S02]  /*4c80*/  @!UPT UIADD3 URZ, UPT, UPT, URZ, URZ, URZ ;  /* 0x000000fffffff290 */ /* 0x000fe4000fffe0ff */
[----:B------:R2:W-:Y:S01]  /*4c90*/  @!UP1 UTMALDG.3D [UR8], [UR14], desc[UR18] ;  /* 0x000012080e0095b4 */ /* 0x0005e20008011000 */
[----:B------:R2:W-:Y:S01]  /*4ca0*/  @!P4 SYNCS.ARRIVE.TRANS64.RED.A0TR RZ, [UR7+0x98], R23 ;  /* 0x00009817ffffc9a7 */ /* 0x0005e20008300407 */
[----:B------:R-:W-:Y:S01]  /*4cb0*/  UPLOP3.LUT UP1, UPT, UPT, UPT, UPT, 0x80, 0x8 ;  /* 0x000000000008789c */ /* 0x000fe20003f2f070 */
[----:B------:R-:W-:Y:S01]  /*4cc0*/  SYNCS.ARRIVE.TRANS64.RED.A1T0 RZ, [UR13], RZ ;  /* 0x000000ffffff79a7 */ /* 0x000fe2000810040d */
[----:B------:R-:W-:Y:S09]  /*4cd0*/  @P3 BRA `(.L_x_82) ;  /* 0xfffffff000943947 */ /* 0x000ff2000383ffff */
[----:B------:R-:W-:-:S04]  /*4ce0*/  SHF.L.U32 R3, R32, 0x1f, RZ ;  /* 0x0000001f20037819 */ /* 0x000fc800000006ff */
[----:B------:R-:W1:Y:S02]  /*4cf0*/  SYNCS.PHASECHK.TRANS64.TRYWAIT P0, [UR7+0xa0], R3 ;  /* 0x0000a003ff0075a7 */ /* 0x000e640008001107 */
[----:B-1----:R-:W-:Y:S05]  /*4d00*/  @!P0 BRA `(.L_x_83) ;  /* 0x0000003c00bc8947 */ /* 0x002fea0003800000 */
.L_x_181:
[----:B------:R-:W3:Y:S02]  /*4d10*/  SYNCS.PHASECHK.TRANS64.TRYWAIT P0, [UR7+0xa8], R3 ;  /* 0x0000a803ff0075a7 */ /* 0x000ee40008001107 */
[----:B---3--:R-:W-:Y:S05]  /*4d20*/  @!P0 BRA `(.L_x_84) ;  /* 0x0000003c00cc8947 */ /* 0x008fea0003800000 */
.L_x_183:
[----:B------:R-:W3:Y:S02]  /*4d30*/  SYNCS.PHASECHK.TRANS64.TRYWAIT P0, [UR7+0xb0], R3 ;  /* 0x0000b003ff0075a7 */ /* 0x000ee40008001107 */
[----:B---3--:R-:W-:Y:S05]  /*4d40*/  @!P0 BRA `(.L_x_85) ;  /* 0x0000003c00dc8947 */ /* 0x008fea0003800000 */
.L_x_185:
[----:B-1----:R-:W-:-:S07]  /*4d50*/  MOV R0, UR7 ;  /* 0x0000000700007c02 */ /* 0x002fce0008000f00 */
.L_x_86:
[----:B-1----:R-:W-:-:S04]  /*4d60*/  SHF.L.U32 R3, R32, 0x1f, RZ ;  /* 0x0000001f20037819 */ /* 0x002fc800000006ff */
[----:B------:R1:W3:Y:S03]  /*4d70*/  SYNCS.PHASECHK.TRANS64.TRYWAIT P0, [R0+URZ+0xb8], R3 ;  /* 0x0000b803000075a7 */ /* 0x0002e600080011ff */
[----:B---3--:R-:W-:Y:S05]  /*4d80*/  @!P0 NANOSLEEP.SYNCS 0x989680 ;  /* 0x009896800000895d */ /* 0x008fea0003900000 */
[----:B------:R-:W3:Y:S02]  /*4d90*/  @!P0 SYNCS.PHASECHK.TRANS64 P0, [R0+URZ+0xb8], R3 ;  /* 0x0000b803000085a7 */ /* 0x000ee400080010ff */
[----:B--23--:R-:W-:Y:S05]  /*4da0*/  @P0 EXIT ;  /* 0x000000000000094d */ /* 0x00cfea0003800000 */
[----:B------:R-:W-:Y:S05]  /*4db0*/  BRA `(.L_x_86) ;  /* 0xfffffffc00e87947 */ /* 0x000fea000383ffff */
.L_x_71:
[----:B------:R-:W-:-:S06]  /*4dc0*/  UISETP.GE.AND UP1, UPT, UR8, 0x4, UPT ;  /* 0x000000040800788c */ /* 0x000fcc000bf26270 */
[----:B------:R-:W-:-:S13]  /*4dd0*/  PLOP3.LUT P0, PT, PT, PT, UP1, 0x80, 0x8 ;  /* 0x000000000008781c */ /* 0x000fda0003f0f018 */
[----:B------:R-:W-:Y:S05]  /*4de0*/  @!P0 EXIT ;  /* 0x000000000000894d */ /* 0x000fea0003800000 */
[----:B------:R-:W-:Y:S01]  /*4df0*/  BAR.SYNC.DEFER_BLOCKING 0x6, 0xa0 ;  /* 0x0182800000007b1d */ /* 0x000fe20000010000 */
[C---:B------:R-:W-:Y:S01]  /*4e00*/  IMAD.SHL.U32 R7, R72.reuse, 0x20, RZ ;  /* 0x0000002048077824 */ /* 0x040fe200078e00ff */
[C---:B------:R-:W-:Y:S01]  /*4e10*/  LOP3.LUT P0, RZ, R72.reuse, 0x4, RZ, 0xc0, !PT ;  /* 0x0000000448ff7812 */ /* 0x040fe2000780c0ff */
[C---:B------:R-:W-:Y:S01]  /*4e20*/  IMAD.SHL.U32 R64, R72.reuse, 0x10, RZ ;  /* 0x0000001048407824 */ /* 0x040fe200078e00ff */
[----:B------:R-:W-:Y:S01]  /*4e30*/  CS2R R68, SRZ ;  /* 0x0000000000447805 */ /* 0x000fe2000001ff00 */
[C---:B------:R-:W-:Y:S01]  /*4e40*/  IMAD.SHL.U32 R5, R72.reuse, 0x4, RZ ;  /* 0x0000000448057824 */ /* 0x040fe200078e00ff */
[----:B------:R-:W-:Y:S02]  /*4e50*/  UMOV UR48, 0x400 ;  /* 0x0000040000307882 */ /* 0x000fe40000000000 */
[----:B------:R-:W1:Y:S01]  /*4e60*/  LDC R63, c[0x0][0x370] ;  /* 0x0000dc00ff3f7b82 */ /* 0x000e620000000800 */
[----:B------:R-:W-:Y:S01]  /*4e70*/  ULEA UR48, UR37, UR48, 0x18 ;  /* 0x0000003025307291 */ /* 0x000fe2000f8ec0ff */
[----:B------:R-:W-:Y:S01]  /*4e80*/  LOP3.LUT R0, R7, 0xc0, RZ, 0xc0, !PT ;  /* 0x000000c007007812 */ /* 0x000fe200078ec0ff */
[----:B------:R-:W-:Y:S01]  /*4e90*/  IMAD.U32 R32, R72, 0x10000, RZ ;  /* 0x0001000048207824 */ /* 0x000fe200078e00ff */
[----:B------:R-:W-:Y:S01]  /*4ea0*/  LOP3.LUT R64, R64, 0x600, RZ, 0xc0, !PT ;  /* 0x0000060040407812 */ /* 0x000fe200078ec0ff */
[----:B------:R-:W-:Y:S01]  /*4eb0*/  UIADD3 UR4, UPT, UPT, UR48, 0x200, URZ ;  /* 0x0000020030047890 */ /* 0x000fe2000fffe0ff */
[----:B------:R-:W-:Y:S01]  /*4ec0*/  LOP3.LUT R5, R0, 0x18, R5, 0xf8, !PT ;  /* 0x0000001800057812 */ /* 0x000fe200078ef805 */
[----:B------:R-:W-:Y:S01]  /*4ed0*/  IMAD.MOV.U32 R71, RZ, RZ, 0x20 ;  /* 0x00000020ff477424 */ /* 0x000fe200078e00ff */
[----:B------:R-:W2:Y:S01]  /*4ee0*/  LDC R28, c[0x0][0xb0c] ;  /* 0x0002c300ff1c7b82 */ /* 0x000ea20000000800 */
[----:B------:R-:W-:Y:S01]  /*4ef0*/  SHF.R.U32.HI R0, RZ, 0x1, R72 ;  /* 0x00000001ff007819 */ /* 0x000fe20000011648 */
[----:B------:R-:W-:Y:S01]  /*4f00*/  IMAD.MOV.U32 R70, RZ, RZ, 0x1 ;  /* 0x00000001ff467424 */ /* 0x000fe200078e00ff */
[--C-:B------:R-:W-:Y:S01]  /*4f10*/  LOP3.LUT R64, R64, 0x20, R7.reuse, 0xf8, !PT ;  /* 0x0000002040407812 */ /* 0x100fe200078ef807 */
[----:B------:R-:W-:Y:S01]  /*4f20*/  IMAD.MOV.U32 R30, RZ, RZ, RZ ;  /* 0x000000ffff1e7224 */ /* 0x000fe200078e00ff */
[----:B------:R-:W-:Y:S01]  /*4f30*/  LOP3.LUT R32, R32, 0x600000, RZ, 0xc0, !PT ;  /* 0x0060000020207812 */ /* 0x000fe200078ec0ff */
[----:B------:R-:W-:Y:S01]  /*4f40*/  IMAD.MOV.U32 R75, RZ, RZ, RZ ;  /* 0x000000ffff4b7224 */ /* 0x000fe200078e00ff */
[----:B------:R-:W-:Y:S01]  /*4f50*/  LOP3.LUT R5, R5, 0x8, R0, 0x78, !PT ;  /* 0x0000000805057812 */ /* 0x000fe200078e7800 */
[----:B------:R-:W4:Y:S01]  /*4f60*/  LDC R61, c[0x0][0xb20] ;  /* 0x0002c800ff3d7b82 */ /* 0x000f220000000800 */
[----:B------:R-:W3:Y:S01]  /*4f70*/  LDS R3, [UR48+0x180] ;  /* 0x00018030ff037984 */ /* 0x000ee20008000800 */
[----:B------:R-:W-:Y:S01]  /*4f80*/  LOP3.LUT R64, R64, 0x100, R7, 0xf8, !PT ;  /* 0x0000010040407812 */ /* 0x000fe200078ef807 */
[----:B------:R-:W-:Y:S01]  /*4f90*/  IMAD.U32 R66, RZ, RZ, UR4 ;  /* 0x00000004ff427e24 */ /* 0x000fe2000f8e00ff */
[----:B------:R-:W-:Y:S01]  /*4fa0*/  LOP3.LUT R72, R72, 0x60, RZ, 0xc0, !PT ;  /* 0x0000006048487812 */ /* 0x000fe200078ec0ff */
[----:B------:R-:W1:Y:S01]  /*4fb0*/  LDCU.64 UR52, c[0x0][0x348] ;  /* 0x00006900ff3477ac */ /* 0x000e620008000a00 */
[----:B------:R-:W-:-:S02]  /*4fc0*/  LOP3.LUT R64, R64, R5, RZ, 0xfc, !PT ;  /* 0x0000000540407212 */ /* 0x000fc400078efcff */
[----:B------:R-:W1:Y:S01]  /*4fd0*/  LDC R27, c[0x0][0xb30] ;  /* 0x0002cc00ff1b7b82 */ /* 0x000e620000000800 */
[----:B------:R-:W-:Y:S01]  /*4fe0*/  SEL R71, R71, 0xffffffe0, !P0 ;  /* 0xffffffe047477807 */ /* 0x000fe20004000000 */
[----:B------:R-:W1:Y:S01]  /*4ff0*/  LDCU.64 UR38, c[0x0][0x888] ;  /* 0x00011100ff2677ac */ /* 0x000e620008000a00 */
[----:B------:R-:W1:Y:S05]  /*5000*/  LDCU.64 UR44, c[0x0][0x890] ;  /* 0x00011200ff2c77ac */ /* 0x000e6a0008000a00 */
[----:B------:R-:W1:Y:S01]  /*5010*/  LDC.64 R56, c[0x0][0xb10] ;  /* 0x0002c400ff387b82 */ /* 0x000e620000000a00 */
[----:B------:R-:W-:Y:S01]  /*5020*/  UMOV UR49, URZ ;  /* 0x000000ff00317c82 */ /* 0x000fe20008000000 */
[----:B------:R-:W-:-:S06]  /*5030*/  UMOV UR51, URZ ;  /* 0x000000ff00337c82 */ /* 0x000fcc0008000000 */
[----:B------:R-:W1:Y:S08]  /*5040*/  LDC.64 R24, c[0x0][0xb18] ;  /* 0x0002c600ff187b82 */ /* 0x000e700000000a00 */
[----:B------:R-:W1:Y:S08]  /*5050*/  LDC.64 R22, c[0x0][0xb28] ;  /* 0x0002ca00ff167b82 */ /* 0x000e700000000a00 */
[----:B------:R-:W1:Y:S01]  /*5060*/  LDC.64 R54, c[0x0][0x8b0] ;  /* 0x00022c00ff367b82 */ /* 0x000e620000000a00 */
[----:B---3--:R-:W-:-:S07]  /*5070*/  IMAD.IADD R32, R3, 0x1, R32 ;  /* 0x0000000103207824 */ /* 0x008fce00078e0220 */
[----:B------:R-:W3:Y:S08]  /*5080*/  LDC.64 R52, c[0x0][0x8a8] ;  /* 0x00022a00ff347b82 */ /* 0x000ef00000000a00 */
[----:B--2-4-:R-:W1:Y:S02]  /*5090*/  LDC R62, c[0x0][0x374] ;  /* 0x0000dd00ff3e7b82 */ /* 0x014e640000000800 */
.L_x_130:
[C---:B------:R-:W-:Y:S02]  /*50a0*/  LEA R0, R75.reuse, UR48, 0x3 ;  /* 0x000000304b007c11 */ /* 0x040fe4000f8e18ff */
[----:B------:R-:W-:Y:S02]  /*50b0*/  SHF.L.U32 R3, R68, 0x1f, RZ ;  /* 0x0000001f44037819 */ /* 0x000fe400000006ff */
[----:B------:R-:W-:Y:S02]  /*50c0*/  LEA R16, R75, UR48, 0x4 ;  /* 0x000000304b107c11 */ /* 0x000fe4000f8e20ff */
[----:B------:R-:W2:Y:S02]  /*50d0*/  SYNCS.PHASECHK.TRANS64.TRYWAIT P0, [R0+URZ+0xd0], R3 ;  /* 0x0000d003000075a7 */ /* 0x000ea400080011ff */
[----:B-12---:R-:W-:Y:S05]  /*50e0*/  @!P0 BRA `(.L_x_87) ;  /* 0x0000003c000c8947 */ /* 0x006fea0003800000 */
.L_x_186:
[----:B------:R-:W4:Y:S01]  /*50f0*/  LDC.64 R12, c[0x0][0xb10] ;  /* 0x0002c400ff0c7b82 */ /* 0x000f220000000a00 */
[----:B------:R-:W3:Y:S01]  /*5100*/  LDS.128 R16, [R16+0x160] ;  /* 0x0001600010107984 */ /* 0x000ee20000000c00 */
[----:B-1----:R-:W-:Y:S01]  /*5110*/  ISETP.NE.AND P1, PT, R27, 0x1, PT ;  /* 0x000000011b00780c */ /* 0x002fe20003f25270 */
[----:B--2---:R-:W-:Y:S01]  /*5120*/  VIADD R0, R0, 0xe0 ;  /* 0x000000e000007836 */ /* 0x004fe20000000000 */
[----:B------:R-:W-:Y:S04]  /*5130*/  ISETP.GE.AND P0, PT, R26, 0x1, PT ;  /* 0x000000011a00780c */ /* 0x000fe80003f06270 */
[----:B------:R-:W1:Y:S01]  /*5140*/  LDC.64 R10, c[0x0][0xb18] ;  /* 0x0002c600ff0a7b82 */ /* 0x000e620000000a00 */
[----:B------:R-:W-:Y:S01]  /*5150*/  PRMT R0, RZ, 0x654, R0 ;  /* 0x00000654ff007816 */ /* 0x000fe20000000000 */
[----:B------:R-:W-:Y:S01]  /*5160*/  @!PT LDS RZ, [RZ] ;  /* 0x00000000fffff984 */ /* 0x000fe20000000800 */
[----:B------:R-:W-:Y:S01]  /*5170*/  @!PT LDS RZ, [RZ] ;  /* 0x00000000fffff984 */ /* 0x000fe20000000800 */
[----:B------:R-:W-:Y:S01]  /*5180*/  @!PT LDS RZ, [RZ] ;  /* 0x00000000fffff984 */ /* 0x000fe20000000800 */
[----:B------:R-:W-:Y:S01]  /*5190*/  @!PT LDS RZ, [RZ] ;  /* 0x00000000fffff984 */ /* 0x000fe20000000800 */
[----:B------:R2:W-:Y:S06]  /*51a0*/  MEMBAR.ALL.CTA ;  /* 0x0000000000007992 */ /* 0x0005ec0000008000 */
[----:B--2---:R-:W2:Y:S01]  /*51b0*/  FENCE.VIEW.ASYNC.S ;  /* 0x00000000000073c6 */ /* 0x004ea20000000000 */
[----:B------:R-:W1:Y:S08]  /*51c0*/  @!P1 LDC R14, c[0x0][0xb20] ;  /* 0x0002c800ff0e9b82 */ /* 0x000e700000000800 */
[----:B------:R-:W1:Y:S01]  /*51d0*/  @!P1 LDC R9, c[0x0][0xb0c] ;  /* 0x0002c300ff099b82 */ /* 0x000e620000000800 */
[----:B--2---:R2:W-:Y:S01]  /*51e0*/  SYNCS.ARRIVE.TRANS64.RED.A1T0 RZ, [R0+URZ], RZ ;  /* 0x000000ff00ff79a7 */ /* 0x0045e200081004ff */
[----:B---3--:R-:W-:Y:S04]  /*51f0*/  LOP3.LUT P4, RZ, R18, 0x1, RZ, 0xc0, !PT ;  /* 0x0000000112ff7812 */ /* 0x008fe8000788c0ff */
[----:B------:R-:W-:Y:S09]  /*5200*/  P2R R73, PR, RZ, 0x10 ;  /* 0x00000010ff497803 */ /* 0x000ff20000000000 */
[----:B------:R-:W-:Y:S02]  /*5210*/  @P4 MOV R31, R16 ;  /* 0x00000010001f4202 */ /* 0x000fe40000000f00 */
[----:B------:R-:W-:Y:S01]  /*5220*/  @P4 LOP3.LUT R29, R17, 0xffff, RZ, 0xc0, !PT ;  /* 0x0000ffff111d4812 */ /* 0x000fe200078ec0ff */
[----:B--2-4-:R-:W-:Y:S06]  /*5230*/  @!P0 BRA `(.L_x_88) ;  /* 0x0000000000a48947 */ /* 0x014fec0003800000 */
[----:B------:R-:W-:Y:S01]  /*5240*/  IMAD.HI.U32 R36, R62, R25, RZ ;  /* 0x000000193e247227 */ /* 0x000fe200078e00ff */
[----:B------:R-:W-:Y:S02]  /*5250*/  ISETP.NE.AND P0, PT, R24, 0x1, PT ;  /* 0x000000011800780c */ /* 0x000fe40003f05270 */
[----:B------:R-:W-:Y:S01]  /*5260*/  ISETP.NE.AND P2, PT, R26, 0x1, PT ;  /* 0x000000011a00780c */ /* 0x000fe20003f45270 */
[-C--:B------:R-:W-:Y:S01]  /*5270*/  IMAD.HI.U32 R34, R63, R56.reuse, RZ ;  /* 0x000000383f227227 */ /* 0x080fe200078e00ff */
[----:B------:R-:W-:Y:S02]  /*5280*/  SHF.R.U32.HI R37, RZ, R61, R36 ;  /* 0x0000003dff257219 */ /* 0x000fe40000011624 */
[----:B------:R-:W-:Y:S01]  /*5290*/  ISETP.NE.AND P3, PT, R28, 0x1, PT ;  /* 0x000000011c00780c */ /* 0x000fe20003f65270 */
[----:B------:R-:W-:Y:S01]  /*52a0*/  IMAD.HI.U32 R40, R29, R25, RZ ;  /* 0x000000191d287227 */ /* 0x000fe200078e00ff */
[----:B------:R-:W-:Y:S02]  /*52b0*/  SHF.R.U32.HI R34, RZ, R57, R34 ;  /* 0x00000039ff227219 */ /* 0x000fe40000011622 */
[----:B------:R-:W-:Y:S01]  /*52c0*/  SEL R3, R62, R37, !P0 ;  /* 0x000000253e037207 */ /* 0x000fe20004000000 */
[----:B------:R-:W-:Y:S01]  /*52d0*/  IMAD.HI.U32 R38, R31, R56, RZ ;  /* 0x000000381f267227 */ /* 0x000fe200078e00ff */
[----:B------:R-:W-:Y:S03]  /*52e0*/  SEL R7, R63, R34, !P3 ;  /* 0x000000223f077207 */ /* 0x000fe60005800000 */
[-C--:B------:R-:W-:Y:S01]  /*52f0*/  IMAD.HI.U32 R34, R3, R22.reuse, RZ ;  /* 0x0000001603227227 */ /* 0x080fe200078e00ff */
[----:B------:R-:W-:Y:S03]  /*5300*/  SHF.R.U32.HI R38, RZ, R57, R38 ;  /* 0x00000039ff267219 */ /* 0x000fe60000011626 */
[----:B------:R-:W-:Y:S01]  /*5310*/  IMAD.HI.U32 R36, R7, R22, RZ ;  /* 0x0000001607247227 */ /* 0x000fe200078e00ff */
[----:B------:R-:W-:Y:S02]  /*5320*/  @P2 SHF.R.U32.HI R3, RZ, R23, R34 ;  /* 0x00000017ff032219 */ /* 0x000fe40000011622 */
[----:B------:R-:W-:Y:S02]  /*5330*/  SHF.R.U32.HI R34, RZ, R61, R40 ;  /* 0x0000003dff227219 */ /* 0x000fe40000011628 */
[----:B------:R-:W-:Y:S01]  /*5340*/  @P2 SHF.R.U32.HI R7, RZ, R23, R36 ;  /* 0x00000017ff072219 */ /* 0x000fe20000011624 */
[C---:B------:R-:W-:Y:S01]  /*5350*/  IMAD R2, R26.reuse, R3, RZ ;  /* 0x000000031a027224 */ /* 0x040fe200078e02ff */
[----:B------:R-:W-:Y:S02]  /*5360*/  SEL R5, R29, R34, !P0 ;  /* 0x000000221d057207 */ /* 0x000fe40004000000 */
[----:B------:R-:W-:Y:S01]  /*5370*/  SEL R3, R31, R38, !P3 ;  /* 0x000000261f037207 */ /* 0x000fe20005800000 */
[----:B------:R-:W-:Y:S01]  /*5380*/  IMAD R4, R26, R7, RZ ;  /* 0x000000071a047224 */ /* 0x000fe200078e02ff */
[C---:B------:R-:W-:Y:S01]  /*5390*/  ISETP.GE.AND P0, PT, R5.reuse, R2, PT ;  /* 0x000000020500720c */ /* 0x040fe20003f06270 */
[----:B------:R-:W-:Y:S03]  /*53a0*/  IMAD.HI.U32 R6, R5, R22, RZ ;  /* 0x0000001605067227 */ /* 0x000fe600078e00ff */
[----:B------:R-:W-:Y:S01]  /*53b0*/  ISETP.GE.OR P0, PT, R3, R4, P0 ;  /* 0x000000040300720c */ /* 0x000fe20000706670 */
[----:B------:R-:W-:Y:S01]  /*53c0*/  IMAD.MOV R4, RZ, RZ, -R3 ;  /* 0x000000ffff047224 */ /* 0x000fe200078e0a03 */
[-C--:B------:R-:W-:Y:S03]  /*53d0*/  SHF.R.U32.HI R6, RZ, R23.reuse, R6 ;  /* 0x00000017ff067219 */ /* 0x080fe60000011606 */
[----:B------:R-:W-:Y:S01]  /*53e0*/  IMAD R31, R28, R4, R31 ;  /* 0x000000041c1f7224 */ /* 0x000fe200078e021f */
[----:B------:R-:W-:Y:S05]  /*53f0*/  SEL R15, R5, R6, !P2 ;  /* 0x00000006050f7207 */ /* 0x000fea0005000000 */
[----:B------:R-:W-:Y:S02]  /*5400*/  IMAD.MOV R6, RZ, RZ, -R15 ;  /* 0x000000ffff067224 */ /* 0x000fe400078e0a0f */
[C---:B------:R-:W-:Y:S04]  /*5410*/  @!P0 IMAD.HI.U32 R2, R3.reuse, R22, RZ ;  /* 0x0000001603028227 */ /* 0x040fe800078e00ff */
[----:B------:R-:W-:Y:S01]  /*5420*/  IMAD R6, R26, R6, R5 ;  /* 0x000000061a067224 */ /* 0x000fe200078e0205 */
[----:B------:R-:W-:Y:S04]  /*5430*/  @!P0 SHF.R.U32.HI R2, RZ, R23, R2 ;  /* 0x00000017ff028219 */ /* 0x000fe80000011602 */
[----:B------:R-:W-:Y:S02]  /*5440*/  @!P0 SEL R0, R3, R2, !P2 ;  /* 0x0000000203008207 */ /* 0x000fe40005000000 */
[----:B------:R-:W-:Y:S02]  /*5450*/  IADD3 R2, PT, PT, -R5, RZ, RZ ;  /* 0x000000ff05027210 */ /* 0x000fe40007ffe1ff */
[----:B------:R-:W-:Y:S01]  /*5460*/  @!P0 IADD3 R8, PT, PT, R15, -R0, RZ ;  /* 0x800000000f088210 */ /* 0x000fe20007ffe0ff */
[----:B------:R-:W-:Y:S02]  /*5470*/  @!P0 IMAD R0, R7, R6, R0 ;  /* 0x0000000607008224 */ /* 0x000fe400078e0200 */
[----:B------:R-:W-:Y:S02]  /*5480*/  IMAD R29, R24, R2, R29 ;  /* 0x00000002181d7224 */ /* 0x000fe400078e021d */
[----:B------:R-:W-:Y:S02]  /*5490*/  @!P0 IMAD R5, R8, R26, R3 ;  /* 0x0000001a08058224 */ /* 0x000fe400078e0203 */
[----:B------:R-:W-:Y:S04]  /*54a0*/  @!P0 IMAD.MOV.U32 R3, RZ, RZ, R0 ;  /* 0x000000ffff038224 */ /* 0x000fe800078e0000 */
[----:B------:R-:W-:Y:S02]  /*54b0*/  IMAD R31, R3, R28, R31 ;  /* 0x0000001c031f7224 */ /* 0x000fe400078e021f */
[----:B------:R-:W-:Y:S07]  /*54c0*/  IMAD R29, R5, R24, R29 ;  /* 0x00000018051d7224 */ /* 0x000fee00078e021d */
.L_x_88:
[----:B-1----:R-:W-:Y:S01]  /*54d0*/  @!P1 ISETP.NE.AND P0, PT, R10, 0x1, PT ;  /* 0x000000010a00980c */ /* 0x002fe20003f05270 */
[----:B------:R-:W-:Y:S01]  /*54e0*/  @!P1 IMAD.HI.U32 R3, R29, R11, RZ ;  /* 0x0000000b1d039227 */ /* 0x000fe200078e00ff */
[----:B------:R-:W-:Y:S01]  /*54f0*/  R2UR UR42, R21 ;  /* 0x00000000152a72ca */ /* 0x000fe200000e0000 */
[----:B------:R-:W-:Y:S01]  /*5500*/  BSSY.RECONVERGENT B6, `(.L_x_89) ;  /* 0x0000031000067945 */ /* 0x000fe20003800200 */
[----:B------:R-:W-:Y:S01]  /*5510*/  R2UR UR41, R20 ;  /* 0x00000000142972ca */ /* 0x000fe200000e0000 */
[----:B------:R-:W-:Y:S01]  /*5520*/  @!P1 IMAD.HI.U32 R0, R31, R12, RZ ;  /* 0x0000000c1f009227 */ /* 0x000fe200078e00ff */
[----:B------:R-:W-:Y:S02]  /*5530*/  @!P1 SHF.R.U32.HI R2, RZ, R14, R3 ;  /* 0x0000000eff029219 */ /* 0x000fe40000011603 */
[----:B------:R-:W-:Y:S01]  /*5540*/  @!P1 ISETP.NE.AND P2, PT, R9, 0x1, PT ;  /* 0x000000010900980c */ /* 0x000fe20003f45270 */
[----:B------:R-:W-:Y:S01]  /*5550*/  VIADD R75, R75, 0x1 ;  /* 0x000000014b4b7836 */ /* 0x000fe20000000000 */
[----:B------:R-:W-:Y:S02]  /*5560*/  @!P1 SEL R2, R29, R2, !P0 ;  /* 0x000000021d029207 */ /* 0x000fe40004000000 */
[----:B------:R-:W-:Y:S02]  /*5570*/  @!P1 SHF.R.U32.HI R0, RZ, R13, R0 ;  /* 0x0000000dff009219 */ /* 0x000fe40000011600 */
[----:B------:R-:W-:Y:S01]  /*5580*/  LOP3.LUT P0, RZ, R66, 0x1b0, RZ, 0xc0, !PT ;  /* 0x000001b042ff7812 */ /* 0x000fe2000780c0ff */
[----:B------:R-:W-:Y:S01]  /*5590*/  USHF.L.U32 UR42, UR42, 0x6, URZ ;  /* 0x000000062a2a7899 */ /* 0x000fe200080006ff */
[----:B------:R-:W-:Y:S01]  /*55a0*/  @!P1 SEL R3, R31, R0, !P2 ;  /* 0x000000001f039207 */ /* 0x000fe20005000000 */
[----:B------:R-:W-:Y:S01]  /*55b0*/  USHF.L.U32 UR41, UR41, 0x7, URZ ;  /* 0x0000000729297899 */ /* 0x000fe200080006ff */
[----:B------:R-:W-:Y:S03]  /*55c0*/  @P4 SHF.R.U32.HI R67, RZ, 0x10, R17 ;  /* 0x00000010ff434819 */ /* 0x000fe60000011611 */
[----:B------:R-:W-:Y:S02]  /*55d0*/  @!P1 IMAD.IADD R0, R2, 0x1, -R3 ;  /* 0x0000000102009824 */ /* 0x000fe400078e0a03 */
[----:B------:R-:W-:Y:S02]  /*55e0*/  @!P1 IMAD.IADD R2, R3, 0x1, -R2 ;  /* 0x0000000103029824 */ /* 0x000fe400078e0a02 */
[----:B------:R-:W-:Y:S02]  /*55f0*/  @!P1 IMAD R31, R0, R9, R31 ;  /* 0x00000009001f9224 */ /* 0x000fe400078e021f */
[----:B------:R-:W-:Y:S01]  /*5600*/  @!P1 IMAD R29, R2, R10, R29 ;  /* 0x0000000a021d9224 */ /* 0x000fe200078e021d */
[----:B------:R-:W-:Y:S06]  /*5610*/  @!P0 BRA `(.L_x_90) ;  /* 0x00000000007c8947 */ /* 0x000fec0003800000 */
[----:B------:R-:W1:Y:S01]  /*5620*/  LDCU.64 UR8, c[0x4][0x80] ;  /* 0x01001000ff0877ac */ /* 0x000e620008000a00 */
[----:B------:R-:W-:Y:S01]  /*5630*/  MOV R2, 0x0 ;  /* 0x0000000000027802 */ /* 0x000fe20000000f00 */
[----:B------:R-:W-:Y:S02]  /*5640*/  HFMA2 R12, -RZ, RZ, 0, 5.9604644775390625e-08 ;  /* 0x00000001ff0c7431 */ /* 0x000fe400000001ff */
[----:B------:R-:W-:Y:S01]  /*5650*/  IMAD.MOV.U32 R8, RZ, RZ, 0x70 ;  /* 0x00000070ff087424 */ /* 0x000fe200078e00ff */
[----:B------:R2:W3:Y:S01]  /*5660*/  LDC.64 R14, c[0x4][R2] ;  /* 0x01000000020e7b82 */ /* 0x0004e20000000a00 */
[----:B------:R-:W4:Y:S01]  /*5670*/  LDCU.64 UR6, c[0x4][0x88] ;  /* 0x01001100ff0677ac */ /* 0x000f220008000a00 */
[----:B------:R-:W-:Y:S01]  /*5680*/  IMAD.MOV.U32 R13, RZ, RZ, RZ ;  /* 0x000000ffff0d7224 */ /* 0x000fe200078e00ff */
[----:B------:R-:W2:Y:S01]  /*5690*/  LDCU.64 UR4, c[0x4][0x8] ;  /* 0x01000100ff0477ac */ /* 0x000ea20008000a00 */
[----:B-1----:R-:W-:Y:S01]  /*56a0*/  MOV R5, UR9 ;  /* 0x0000000900057c02 */ /* 0x002fe20008000f00 */
[----:B------:R-:W-:Y:S01]  /*56b0*/  IMAD.U32 R4, RZ, RZ, UR8 ;  /* 0x00000008ff047e24 */ /* 0x000fe2000f8e00ff */
[----:B----4-:R-:W-:Y:S01]  /*56c0*/  MOV R7, UR7 ;  /* 0x0000000700077c02 */ /* 0x010fe20008000f00 */
[----:B------:R-:W-:Y:S01]  /*56d0*/  IMAD.U32 R6, RZ, RZ, UR6 ;  /* 0x00000006ff067e24 */ /* 0x000fe2000f8e00ff */
[----:B--2---:R-:W-:Y:S01]  /*56e0*/  MOV R11, UR5 ;  /* 0x00000005000b7c02 */ /* 0x004fe20008000f00 */
[----:B------:R-:W-:Y:S02]  /*56f0*/  IMAD.U32 R10, RZ, RZ, UR4 ;  /* 0x00000004ff0a7e24 */ /* 0x000fe4000f8e00ff */
[----:B------:R-:W-:Y:S07]  /*5700*/  LEPC R20, `(.L_x_91) ;  /* 0x000000001014794e */ /* 0x000fee0000000000 */
[----:B---3-5:R-:W-:Y:S05]  /*5710*/  CALL.ABS.NOINC R14 ;  /* 0x000000000e007343 */ /* 0x028fea0003c00000 */
.L_x_91:
[----:B------:R-:W1:Y:S01]  /*5720*/  LDCU.64 UR8, c[0x4][0x80] ;  /* 0x01001000ff0877ac */ /* 0x000e620008000a00 */
[----:B------:R-:W2:Y:S01]  /*5730*/  LDC.64 R2, c[0x4][R2] ;  /* 0x0100000002027b82 */ /* 0x000ea20000000a00 */
[----:B------:R-:W-:Y:S02]  /*5740*/  HFMA2 R12, -RZ, RZ, 0, 5.9604644775390625e-08 ;  /* 0x00000001ff0c7431 */ /* 0x000fe400000001ff */
[----:B------:R-:W-:Y:S02]  /*5750*/  IMAD.MOV.U32 R8, RZ, RZ, 0x70 ;  /* 0x00000070ff087424 */ /* 0x000fe400078e00ff */
[----:B------:R-:W-:Y:S01]  /*5760*/  IMAD.MOV.U32 R13, RZ, RZ, RZ ;  /* 0x000000ffff0d7224 */ /* 0x000fe200078e00ff */
[----:B------:R-:W3:Y:S01]  /*5770*/  LDCU.64 UR6, c[0x4][0x88] ;  /* 0x01001100ff0677ac */ /* 0x000ee20008000a00 */
[----:B------:R-:W4:Y:S01]  /*5780*/  LDCU.64 UR4, c[0x4][0x8] ;  /* 0x01000100ff0477ac */ /* 0x000f220008000a00 */
[----:B-1----:R-:W-:Y:S02]  /*5790*/  MOV R4, UR8 ;  /* 0x0000000800047c02 */ /* 0x002fe40008000f00 */
[----:B------:R-:W-:Y:S02]  /*57a0*/  MOV R5, UR9 ;  /* 0x0000000900057c02 */ /* 0x000fe40008000f00 */
[----:B---3--:R-:W-:Y:S01]  /*57b0*/  MOV R7, UR7 ;  /* 0x0000000700077c02 */ /* 0x008fe20008000f00 */
[----:B------:R-:W-:Y:S01]  /*57c0*/  IMAD.U32 R6, RZ, RZ, UR6 ;  /* 0x00000006ff067e24 */ /* 0x000fe2000f8e00ff */
[----:B----4-:R-:W-:Y:S01]  /*57d0*/  MOV R11, UR5 ;  /* 0x00000005000b7c02 */ /* 0x010fe20008000f00 */
[----:B------:R-:W-:Y:S02]  /*57e0*/  IMAD.U32 R10, RZ, RZ, UR4 ;  /* 0x00000004ff0a7e24 */ /* 0x000fe4000f8e00ff */
[----:B------:R-:W-:Y:S07]  /*57f0*/  LEPC R20, `(.L_x_90) ;  /* 0x000000001014794e */ /* 0x000fee0000000000 */
[----:B--2---:R-:W-:Y:S05]  /*5800*/  CALL.ABS.NOINC R2 ;  /* 0x0000000002007343 */ /* 0x004fea0003c00000 */
.L_x_90:
[----:B------:R-:W-:Y:S05]  /*5810*/  BSYNC.RECONVERGENT B6 ;  /* 0x0000000000067941 */ /* 0x000fea0003800200 */
.L_x_89:
[----:B------:R-:W-:Y:S01]  /*5820*/  ISETP.NE.U32.AND P4, PT, R54, RZ, PT ;  /* 0x000000ff3600720c */ /* 0x000fe20003f85070 */
[----:B------:R-:W-:Y:S01]  /*5830*/  UISETP.NE.AND UP2, UPT, UR50, URZ, UPT ;  /* 0x000000ff3200728c */ /* 0x000fe2000bf45270 */
[----:B------:R-:W-:Y:S01]  /*5840*/  ISETP.NE.U32.AND P2, PT, RZ, UR38, PT ;  /* 0x00000026ff007c0c */ /* 0x000fe2000bf45070 */
[----:B------:R-:W-:Y:S01]  /*5850*/  UISETP.NE.U32.AND UP1, UPT, UR44, URZ, UPT ;  /* 0x000000ff2c00728c */ /* 0x000fe2000bf25070 */
[----:B------:R-:W-:Y:S01]  /*5860*/  ISETP.NE.AND.EX P4, PT, R55, RZ, PT, P4 ;  /* 0x000000ff3700720c */ /* 0x000fe20003f85340 */
[----:B------:R-:W-:Y:S01]  /*5870*/  UPLOP3.LUT UP0, UPT, UPT, UPT, UPT, 0x40, 0x4 ;  /* 0x000000000004789c */ /* 0x000fe20003f0e870 */
[----:B------:R-:W-:Y:S01]  /*5880*/  ISETP.NE.AND.EX P2, PT, RZ, UR39, PT, P2 ;  /* 0x00000027ff007c0c */ /* 0x000fe2000bf45320 */
[----:B------:R-:W-:Y:S01]  /*5890*/  UISETP.NE.AND.EX UP1, UPT, UR45, URZ, UPT, UP1 ;  /* 0x000000ff2d00728c */ /* 0x000fe2000bf25310 */
[----:B------:R-:W-:Y:S04]  /*58a0*/  PLOP3.LUT P1, PT, PT, PT, UP2, 0x80, 0x8 ;  /* 0x000000000008781c */ /* 0x000fe80003f2f028 */
[----:B------:R-:W-:Y:S06]  /*58b0*/  @UP2 UPLOP3.LUT UP0, UPT, UPT, UPT, UP1, 0x80, 0x8 ;  /* 0x000000000008289c */ /* 0x000fec0003f0f010 */
[----:B------:R-:W-:Y:S01]  /*58c0*/  PLOP3.LUT P0, PT, PT, PT, UP0, 0x80, 0x8 ;  /* 0x000000000008781c */ /* 0x000fe20003f0f008 */
[----:B------:R-:W-:Y:S01]  /*58d0*/  @!UPT UIADD3 URZ, UPT, UPT, URZ, URZ, URZ ;  /* 0x000000fffffff290 */ /* 0x000fe2000fffe0ff */
[----:B------:R-:W-:Y:S11]  /*58e0*/  BRA.U !UP1, `(.L_x_92) ;  /* 0x0000000109387547 */ /* 0x000ff6000b800000 */
[----:B------:R-:W-:Y:S01]  /*58f0*/  UISETP.NE.U32.AND UP0, UPT, UR38, URZ, UPT ;  /* 0x000000ff2600728c */ /* 0x000fe2000bf05070 */
[----:B------:R-:W-:Y:S02]  /*5900*/  HFMA2 R0, -RZ, RZ, 0, 5.9604644775390625e-08 ;  /* 0x00000001ff007431 */ /* 0x000fe400000001ff */
[----:B------:R-:W-:Y:S01]  /*5910*/  IMAD.MOV.U32 R59, RZ, RZ, 0x1 ;  /* 0x00000001ff3b7424 */ /* 0x000fe200078e00ff */
[----:B------:R-:W-:Y:S06]  /*5920*/  UISETP.NE.AND.EX UP0, UPT, UR39, URZ, UPT, UP0 ;  /* 0x000000ff2700728c */ /* 0x000fec000bf05300 */
[----:B------:R-:W-:Y:S05]  /*5930*/  PLOP3.LUT P3, PT, PT, PT, UP0, 0x80, 0x8 ;  /* 0x000000000008781c */ /* 0x000fea0003f6f008 */
[----:B------:R-:W1:Y:S01]  /*5940*/  @UP0 LDCU.64 UR6, c[0x0][0x888] ;  /* 0x00011100ff0607ac */ /* 0x000e620008000a00 */
[----:B------:R-:W-:Y:S07]  /*5950*/  @UP0 UIMAD UR4, UR36, UR44, URZ ;  /* 0x0000002c240402a4 */ /* 0x000fee000f8e02ff */
[----:B------:R-:W-:Y:S01]  /*5960*/  @!P3 PRMT R59, R0, 0x7610, R59 ;  /* 0x00007610003bb816 */ /* 0x000fe2000000003b */
[----:B-1----:R-:W-:Y:S03]  /*5970*/  @UP0 UIMAD.WIDE UR6, UR4, 0x4, UR6 ;  /* 0x00000004040608a5 */ /* 0x002fe6000f8e0206 */
[----:B------:R-:W1:Y:S03]  /*5980*/  @!UP0 LDCU UR4, c[0x0][0x880] ;  /* 0x00011000ff0487ac */ /* 0x000e660008000800 */
[----:B------:R-:W-:Y:S01]  /*5990*/  IMAD.U32 R2, RZ, RZ, UR6 ;  /* 0x00000006ff027e24 */ /* 0x000fe2000f8e00ff */
[----:B------:R-:W-:Y:S05]  /*59a0*/  MOV R3, UR7 ;  /* 0x0000000700037c02 */ /* 0x000fea0008000f00 */
[----:B-----5:R2:W5:Y:S02]  /*59b0*/  @P3 LDG.E R35, desc[UR46][R2.64] ;  /* 0x0000002e02233981 */ /* 0x020564000c1e1900 */
[----:B-12---:R-:W-:Y:S02]  /*59c0*/  @!P3 IMAD.U32 R35, RZ, RZ, UR4 ;  /* 0x00000004ff23be24 */ /* 0x006fe4000f8e00ff */
.L_x_92:
[----:B------:R-:W-:Y:S05]  /*59d0*/  @!P4 BRA `(.L_x_93) ;  /* 0x000000000020c947 */ /* 0x000fea0003800000 */
[----:B------:R-:W-:Y:S04]  /*59e0*/  ISETP.NE.U32.AND P3, PT, R52, RZ, PT ;  /* 0x000000ff3400720c */ /* 0x000fe80003f65070 */
[----:B------:R-:W-:Y:S11]  /*59f0*/  ISETP.NE.AND.EX P3, PT, R53, RZ, PT, P3 ;  /* 0x000000ff3500720c */ /* 0x000ff60003f65330 */
[----:B------:R-:W-:Y:S02]  /*5a00*/  @!UPT UIADD3 URZ, UPT, UPT, URZ, URZ, URZ ;  /* 0x000000fffffff290 */ /* 0x000fe4000fffe0ff */
[----:B------:R-:W1:Y:S01]  /*5a10*/  @P3 LDC.64 R2, c[0x0][0x8a8] ;  /* 0x00022a00ff023b82 */ /* 0x000e620000000a00 */
[----:B------:R-:W-:Y:S04]  /*5a20*/  @P3 IMAD R0, R54, UR36, RZ ;  /* 0x0000002436003c24 */ /* 0x000fe8000f8e02ff */
[----:B-1----:R-:W-:Y:S05]  /*5a30*/  @P3 IMAD.WIDE R2, R0, 0x4, R2 ;  /* 0x0000000400023825 */ /* 0x002fea00078e0202 */
[----:B-----5:R1:W5:Y:S02]  /*5a40*/  @P3 LDG.E R33, desc[UR46][R2.64] ;  /* 0x0000002e02213981 */ /* 0x020364000c1e1900 */
[----:B-1----:R-:W2:Y:S02]  /*5a50*/  @!P3 LDC R33, c[0x0][0x8a0] ;  /* 0x00022800ff21bb82 */ /* 0x002ea40000000800 */
.L_x_93:
[----:B-----5:R-:W-:Y:S01]  /*5a60*/  FSETP.NEU.AND P3, PT, R35, RZ, PT ;  /* 0x000000ff2300720b */ /* 0x020fe20003f6d000 */
[----:B------:R-:W-:Y:S01]  /*5a70*/  IMAD.SHL.U32 R80, R64, 0x2, RZ ;  /* 0x0000000240507824 */ /* 0x000fe200078e00ff */
[----:B------:R-:W-:Y:S01]  /*5a80*/  SEL R7, RZ, 0xffffffff, P2 ;  /* 0xffffffffff077807 */ /* 0x000fe20001000000 */
[----:B------:R-:W-:Y:S01]  /*5a90*/  BSSY B1, `(.L_x_94) ;  /* 0x0000036000017945 */ /* 0x000fe20003800000 */
[----:B------:R-:W-:Y:S01]  /*5aa0*/  @P1 LOP3.LUT P2, RZ, R59, 0xff, RZ, 0xc0, !PT ;  /* 0x000000ff3bff1812 */ /* 0x000fe2000784c0ff */
[----:B------:R-:W-:Y:S01]  /*5ab0*/  VIADD R78, R80, UR48 ;  /* 0x00000030504e7c36 */ /* 0x000fe20008000000 */
[----:B------:R-:W-:Y:S01]  /*5ac0*/  @P1 SEL R2, RZ, 0xffffffff, P3 ;  /* 0xffffffffff021807 */ /* 0x000fe20001800000 */
[----:B------:R-:W-:Y:S01]  /*5ad0*/  IMAD.MOV.U32 R81, RZ, RZ, 0x1 ;  /* 0x00000001ff517424 */ /* 0x000fe200078e00ff */
[----:B------:R-:W-:Y:S01]  /*5ae0*/  LOP3.LUT R70, R70, 0x1, RZ, 0x3c, !PT ;  /* 0x0000000146467812 */ /* 0x000fe200078e3cff */
[----:B------:R-:W-:Y:S01]  /*5af0*/  IMAD.MOV.U32 R39, RZ, RZ, RZ ;  /* 0x000000ffff277224 */ /* 0x000fe200078e00ff */
[----:B------:R-:W-:Y:S02]  /*5b00*/  @P0 SEL R2, R7, R2, !P2 ;  /* 0x0000000207020207 */ /* 0x000fe40005000000 */
[----:B------:R-:W-:Y:S02]  /*5b10*/  CS2R R50, SRZ ;  /* 0x0000000000327805 */ /* 0x000fe4000001ff00 */
[----:B------:R-:W-:Y:S02]  /*5b20*/  LEA R79, R30, UR48, 0x3 ;  /* 0x000000301e4f7c11 */ /* 0x000fe4000f8e18ff */
[----:B------:R-:W-:Y:S02]  /*5b30*/  CS2R R48, SRZ ;  /* 0x0000000000307805 */ /* 0x000fe4000001ff00 */
[----:B------:R-:W-:Y:S02]  /*5b40*/  @P1 LOP3.LUT R2, R2, 0x1, RZ, 0xc0, !PT ;  /* 0x0000000102021812 */ /* 0x000fe400078ec0ff */
[----:B------:R-:W-:Y:S02]  /*5b50*/  CS2R R42, SRZ ;  /* 0x00000000002a7805 */ /* 0x000fe4000001ff00 */
[----:B------:R-:W-:Y:S02]  /*5b60*/  SHF.L.U32 R0, R69, 0x1f, RZ ;  /* 0x0000001f45007819 */ /* 0x000fe400000006ff */
[----:B------:R-:W-:Y:S02]  /*5b70*/  CS2R R40, SRZ ;  /* 0x0000000000287805 */ /* 0x000fe4000001ff00 */
[----:B------:R-:W-:Y:S01]  /*5b80*/  ISETP.NE.U32.OR P5, PT, R2, 0x1, !P1 ;  /* 0x000000010200780c */ /* 0x000fe20004fa5470 */
[----:B------:R-:W-:Y:S01]  /*5b90*/  IMAD.IADD R77, R71, 0x1, R78 ;  /* 0x00000001474d7824 */ /* 0x000fe200078e024e */
[----:B------:R-:W-:Y:S02]  /*5ba0*/  PLOP3.LUT P2, PT, PT, PT, UP1, 0x80, 0x8 ;  /* 0x000000000008781c */ /* 0x000fe40003f4f018 */
[----:B------:R-:W-:Y:S02]  /*5bb0*/  LEA.HI R5, R30, R30, RZ, 0x1 ;  /* 0x0000001e1e057211 */ /* 0x000fe400078f08ff */
[----:B------:R-:W-:Y:S02]  /*5bc0*/  LOP3.LUT P4, R74, R59, 0xff, RZ, 0xc0, !PT ;  /* 0x000000ff3b4a7812 */ /* 0x000fe4000788c0ff */
[----:B------:R-:W-:Y:S01]  /*5bd0*/  SEL R2, RZ, 0xffffffff, P3 ;  /* 0xffffffffff027807 */ /* 0x000fe20001800000 */
[C---:B------:R-:W-:Y:S01]  /*5be0*/  IMAD.SHL.U32 R3, R5.reuse, 0x40, RZ ;  /* 0x0000004005037824 */ /* 0x040fe200078e00ff */
[----:B------:R-:W-:Y:S02]  /*5bf0*/  LOP3.LUT R5, R5, 0xffe, RZ, 0xc0, !PT ;  /* 0x00000ffe05057812 */ /* 0x000fe400078ec0ff */
[----:B------:R-:W-:Y:S02]  /*5c00*/  P2R R76, PR, RZ, 0x20 ;  /* 0x00000020ff4c7803 */ /* 0x000fe40000000000 */
[----:B------:R-:W-:Y:S01]  /*5c10*/  @P5 SHF.L.U32 R4, R70, 0x1f, RZ ;  /* 0x0000001f46045819 */ /* 0x000fe200000006ff */
[----:B------:R-:W-:Y:S01]  /*5c20*/  IMAD.IADD R34, R30, 0x1, -R5 ;  /* 0x000000011e227824 */ /* 0x000fe200078e0a05 */
[----:B------:R-:W-:Y:S02]  /*5c30*/  @P2 SEL R2, R7, R2, !P4 ;  /* 0x0000000207022207 */ /* 0x000fe40006000000 */
[----:B------:R-:W1:Y:S01]  /*5c40*/  @P5 SYNCS.PHASECHK.TRANS64.TRYWAIT P1, [UR48+0x80], R4 ;  /* 0x00008004ff0055a7 */ /* 0x000e620008021130 */
[----:B------:R-:W-:Y:S02]  /*5c50*/  LOP3.LUT R3, R3, 0xffffff80, RZ, 0xc0, !PT ;  /* 0xffffff8003037812 */ /* 0x000fe400078ec0ff */
[----:B------:R-:W-:Y:S03]  /*5c60*/  LOP3.LUT R2, R2, 0x1, RZ, 0xc0, !PT ;  /* 0x0000000102027812 */ /* 0x000fe600078ec0ff */
[----:B------:R-:W-:Y:S01]  /*5c70*/  IMAD.IADD R3, R32, 0x1, R3 ;  /* 0x0000000120037824 */ /* 0x000fe200078e0203 */
[----:B------:R-:W-:Y:S03]  /*5c80*/  ISETP.NE.U32.AND P2, PT, R2, 0x1, PT ;  /* 0x000000010200780c */ /* 0x000fe60003f45070 */
[----:B------:R-:W-:Y:S01]  /*5c90*/  IMAD R34, R34, 0x100000, R3 ;  /* 0x0010000022227824 */ /* 0x000fe200078e0203 */
[----:B------:R-:W-:Y:S01]  /*5ca0*/  P2R R82, PR, RZ, 0x4 ;  /* 0x00000004ff527803 */ /* 0x000fe20000000000 */
[----:B------:R3:W4:Y:S01]  /*5cb0*/  SYNCS.PHASECHK.TRANS64.TRYWAIT P0, [R79+URZ+0xf0], R0 ;  /* 0x0000f0004f0075a7 */ /* 0x00072200080011ff */
[----:B-1----:R-:W-:Y:S01]  /*5cc0*/  @P5 SEL R81, RZ, 0x1, !P1 ;  /* 0x00000001ff515807 */ /* 0x002fe20004800000 */
[----:B---3--:R-:W-:Y:S06]  /*5cd0*/  @!P5 BRA `(.L_x_95) ;  /* 0x000000000044d947 */ /* 0x008fec0003800000 */
[----:B------:R-:W-:Y:S01]  /*5ce0*/  IMAD.MOV.U32 R50, RZ, RZ, RZ ;  /* 0x000000ffff327224 */ /* 0x000fe200078e00ff */
[----:B------:R-:W-:Y:S01]  /*5cf0*/  ISETP.NE.AND P1, PT, R81, RZ, PT ;  /* 0x000000ff5100720c */ /* 0x000fe20003f25270 */
[----:B------:R-:W-:Y:S01]  /*5d00*/  BSSY B0, `(.L_x_96) ;  /* 0x0000008000007945 */ /* 0x000fe20003800000 */
[----:B------:R-:W-:Y:S02]  /*5d10*/  CS2R R42, SRZ ;  /* 0x00000000002a7805 */ /* 0x000fe4000001ff00 */
[----:B------:R-:W-:Y:S02]  /*5d20*/  CS2R R40, SRZ ;  /* 0x0000000000287805 */ /* 0x000fe4000001ff00 */
[----:B------:R-:W-:Y:S07]  /*5d30*/  CS2R R48, SRZ ;  /* 0x0000000000307805 */ /* 0x000fee000001ff00 */
[----:B------:R-:W-:Y:S05]  /*5d40*/  @P1 BRA `(.L_x_97) ;  /* 0x00000000000c1947 */ /* 0x000fea0003800000 */
[----:B------:R-:W-:Y:S04]  /*5d50*/  SHF.L.U32 R3, R70, 0x1f, RZ ;  /* 0x0000001f46037819 */ /* 0x000fe800000006ff */
[----:B------:R-:W1:Y:S02]  /*5d60*/  SYNCS.PHASECHK.TRANS64.TRYWAIT P1, [UR48+0x80], R3 ;  /* 0x00008003ff0075a7 */ /* 0x000e640008021130 */
[----:B-1----:R-:W-:Y:S05]  /*5d70*/  @!P1 BRA `(.L_x_98) ;  /* 0x0000002c00fc9947 */ /* 0x002fea0003800000 */
.L_x_97:
[----:B------:R-:W-:Y:S05]  /*5d80*/  BSYNC B0 ;  /* 0x0000000000007941 */ /* 0x000fea0003800000 */
.L_x_96:
[----:B------:R-:W-:Y:S01]  /*5d90*/  ISETP.NE.AND P1, PT, R82, RZ, PT ;  /* 0x000000ff5200720c */ /* 0x000fe20003f25270 */
[----:B------:R-:W-:Y:S11]  /*5da0*/  HFMA2 R39, -RZ, RZ, 0, 5.9604644775390625e-08 ;  /* 0x00000001ff277431 */ /* 0x000ff600000001ff */
[----:B------:R-:W-:Y:S01]  /*5db0*/  @!UPT UIADD3 URZ, UPT, UPT, URZ, URZ, URZ ;  /* 0x000000fffffff290 */ /* 0x000fe2000fffe0ff */
[----:B------:R-:W-:Y:S05]  /*5dc0*/  @P1 WARPSYNC.ALL ;  /* 0x0000000000001948 */ /* 0x000fea0003800000 */
[----:B------:R3:W1:Y:S04]  /*5dd0*/  @P1 LDSM.16.M88.4 R40, [R80+UR48+0x200] ;  /* 0x000200305028183b */ /* 0x0006680008000200 */
[----:B------:R3:W1:Y:S02]  /*5de0*/  @P1 LDSM.16.M88.4 R48, [R77+0x200] ;  /* 0x000200004d30183b */ /* 0x0006640000000200 */
.L_x_95:
[----:B------:R-:W-:Y:S05]  /*5df0*/  BSYNC B1 ;  /* 0x0000000000017941 */ /* 0x000fea0003800000 */
.L_x_94:
[----:B-1----:R-:W-:Y:S04]  /*5e00*/  SHF.R.U32.HI R2, RZ, 0x15, R34 ;  /* 0x00000015ff027819 */ /* 0x002fe80000011622 */
[----:B------:R-:W-:Y:S01]  /*5e10*/  LOP3.LUT P1, RZ, R2, 0x3, R65, 0x48, !PT ;  /* 0x0000000302ff7812 */ /* 0x000fe20007824841 */
[----:B------:R-:W-:Y:S01]  /*5e20*/  @!UPT UIADD3 URZ, UPT, UPT, URZ, URZ, URZ ;  /* 0x000000fffffff290 */ /* 0x000fe2000fffe0ff */
[----:B----4-:R-:W-:Y:S11]  /*5e30*/  @P0 BRA `(.L_x_99) ;  /* 0x0000000000080947 */ /* 0x010ff60003800000 */
[----:B------:R-:W1:Y:S02]  /*5e40*/  SYNCS.PHASECHK.TRANS64.TRYWAIT P0, [R79+URZ+0xf0], R0 ;  /* 0x0000f0004f0075a7 */ /* 0x000e6400080011ff */
[----:B-1----:R-:W-:Y:S05]  /*5e50*/  @!P0 BRA `(.L_x_100) ;  /* 0x0000002c00dc8947 */ /* 0x002fea0003800000 */
.L_x_99:
[----:B------:R-:W-:Y:S05]  /*5e60*/  @!P1 BRA `(.L_x_101) ;  /* 0x0000000000409947 */ /* 0x000fea0003800000 */
[----:B------:R-:W4:Y:S01]  /*5e70*/  LDCU.64 UR8, c[0x4][0x70] ;  /* 0x01000e00ff0877ac */ /* 0x000f220008000a00 */
[----:B------:R-:W-:Y:S01]  /*5e80*/  MOV R3, 0x0 ;  /* 0x0000000000037802 */ /* 0x000fe20000000f00 */
[----:B------:R-:W-:Y:S02]  /*5e90*/  HFMA2 R12, -RZ, RZ, 0, 5.9604644775390625e-08 ;  /* 0x00000001ff0c7431 */ /* 0x000fe400000001ff */
[----:B------:R-:W-:Y:S02]  /*5ea0*/  IMAD.MOV.U32 R8, RZ, RZ, 0x192 ;  /* 0x00000192ff087424 */ /* 0x000fe400078e00ff */
[----:B------:R-:W-:Y:S01]  /*5eb0*/  IMAD.MOV.U32 R13, RZ, RZ, RZ ;  /* 0x000000ffff0d7224 */ /* 0x000fe200078e00ff */
[----:B------:R-:W5:Y:S01]  /*5ec0*/  LDCU.64 UR6, c[0x4][0x78] ;  /* 0x01000f00ff0677ac */ /* 0x000f620008000a00 */
[----:B------:R-:W1:Y:S01]  /*5ed0*/  LDC.64 R2, c[0x4][R3] ;  /* 0x0100000003027b82 */ /* 0x000e620000000a00 */
[----:B------:R-:W2:Y:S01]  /*5ee0*/  LDCU.64 UR4, c[0x4][0x10] ;  /* 0x01000200ff0477ac */ /* 0x000ea20008000a00 */
[----:B----4-:R-:W-:Y:S01]  /*5ef0*/  MOV R5, UR9 ;  /* 0x0000000900057c02 */ /* 0x010fe20008000f00 */
[----:B------:R-:W-:Y:S01]  /*5f00*/  IMAD.U32 R4, RZ, RZ, UR8 ;  /* 0x00000008ff047e24 */ /* 0x000fe2000f8e00ff */
[----:B-----5:R-:W-:Y:S01]  /*5f10*/  MOV R7, UR7 ;  /* 0x0000000700077c02 */ /* 0x020fe20008000f00 */
[----:B------:R-:W-:Y:S01]  /*5f20*/  IMAD.U32 R6, RZ, RZ, UR6 ;  /* 0x00000006ff067e24 */ /* 0x000fe2000f8e00ff */
[----:B--2---:R-:W-:Y:S01]  /*5f30*/  MOV R11, UR5 ;  /* 0x00000005000b7c02 */ /* 0x004fe20008000f00 */
[----:B------:R-:W-:Y:S02]  /*5f40*/  IMAD.U32 R10, RZ, RZ, UR4 ;  /* 0x00000004ff0a7e24 */ /* 0x000fe4000f8e00ff */
[----:B------:R-:W-:Y:S07]  /*5f50*/  LEPC R20, `(.L_x_101) ;  /* 0x000000001014794e */ /* 0x000fee0000000000 */
[----:B-1-3--:R-:W-:Y:S05]  /*5f60*/  CALL.ABS.NOINC R2 ;  /* 0x0000000002007343 */ /* 0x00afea0003c00000 */
.L_x_101:
[----:B------:R-:W-:Y:S01]  /*5f70*/  SHF.L.U32 R20, R40, 0x10, RZ ;  /* 0x0000001028147819 */ /* 0x000fe200000006ff */
[----:B------:R-:W-:Y:S05]  /*5f80*/  WARPSYNC.ALL ;  /* 0x0000000000007948 */ /* 0x000fea0003800000 */
[----:B------:R-:W-:Y:S01]  /*5f90*/  R2UR UR4, R34 ;  /* 0x00000000220472ca */ /* 0x000fe200000e0000 */
[----:B------:R-:W-:Y:S01]  /*5fa0*/  BSSY.RECONVERGENT B0, `(.L_x_102) ;  /* 0x000004e000007945 */ /* 0x000fe20003800200 */
[----:B------:R-:W-:Y:S02]  /*5fb0*/  LOP3.LUT R21, R40, 0xffff0000, RZ, 0xc0, !PT ;  /* 0xffff000028157812 */ /* 0x000fe400078ec0ff */
[----:B------:R-:W-:Y:S02]  /*5fc0*/  LOP3.LUT R36, R41, 0xffff0000, RZ, 0xc0, !PT ;  /* 0xffff000029247812 */ /* 0x000fe400078ec0ff */
[----:B------:R-:W-:Y:S02]  /*5fd0*/  SHF.L.U32 R37, R43, 0x10, RZ ;  /* 0x000000102b257819 */ /* 0x000fe400000006ff */
[----:B------:R-:W-:Y:S02]  /*5fe0*/  LOP3.LUT R38, R51, 0xffff0000, RZ, 0xc0, !PT ;  /* 0xffff000033267812 */ /* 0x000fe400078ec0ff */
[----:B------:R-:W-:Y:S03]  /*5ff0*/  ISETP.NE.AND P0, PT, R72, RZ, PT ;  /* 0x000000ff4800720c */ /* 0x000fe60003f05270 */
[----:B------:R-:W1:Y:S02]  /*6000*/  LDTM.16dp256bit.x4 R4, tmem[UR4] ;  /* 0x00000004000479ee */ /* 0x000e640008120000 */
[C---:B-12---:R-:W-:Y:S01]  /*6010*/  FMUL R0, R33.reuse, R4 ;  /* 0x0000000421007220 */ /* 0x046fe20000400000 */
[C---:B------:R-:W-:Y:S01]  /*6020*/  FMUL R2, R33.reuse, R5 ;  /* 0x0000000521027220 */ /* 0x040fe20000400000 */
[C---:B------:R-:W-:Y:S01]  /*6030*/  FMUL R3, R33.reuse, R6 ;  /* 0x0000000621037220 */ /* 0x040fe20000400000 */
[----:B------:R-:W-:Y:S01]  /*6040*/  FMUL R7, R33, R7 ;  /* 0x0000000721077220 */ /* 0x000fe20000400000 */
[----:B------:R-:W-:Y:S01]  /*6050*/  FFMA R0, R35, R20, R0 ;  /* 0x0000001423007223 */ /* 0x000fe20000000000 */
[----:B------:R-:W-:Y:S01]  /*6060*/  SHF.L.U32 R20, R41, 0x10, RZ ;  /* 0x0000001029147819 */ /* 0x000fe200000006ff */
[----:B------:R-:W-:Y:S01]  /*6070*/  FFMA R2, R35, R21, R2 ;  /* 0x0000001523027223 */ /* 0x000fe20000000002 */
[C---:B------:R-:W-:Y:S01]  /*6080*/  SHF.L.U32 R21, R42.reuse, 0x10, RZ ;  /* 0x000000102a157819 */ /* 0x040fe200000006ff */
[C---:B------:R-:W-:Y:S01]  /*6090*/  FMUL R4, R33.reuse, R8 ;  /* 0x0000000821047220 */ /* 0x040fe20000400000 */
[----:B------:R-:W-:Y:S01]  /*60a0*/  FMUL R5, R33, R9 ;  /* 0x0000000921057220 */ /* 0x000fe20000400000 */
[C---:B------:R-:W-:Y:S01]  /*60b0*/  FFMA R3, R35.reuse, R20, R3 ;  /* 0x0000001423037223 */ /* 0x040fe20000000003 */
[----:B------:R-:W-:Y:S01]  /*60c0*/  LOP3.LUT R20, R42, 0xffff0000, RZ, 0xc0, !PT ;  /* 0xffff00002a147812 */ /* 0x000fe200078ec0ff */
[----:B------:R-:W-:Y:S01]  /*60d0*/  FFMA R7, R35, R36, R7 ;  /* 0x0000002423077223 */ /* 0x000fe20000000007 */
[----:B------:R-:W-:Y:S01]  /*60e0*/  LOP3.LUT R36, R43, 0xffff0000, RZ, 0xc0, !PT ;  /* 0xffff00002b247812 */ /* 0x000fe200078ec0ff */
[C---:B------:R-:W-:Y:S01]  /*60f0*/  FMUL R6, R33.reuse, R10 ;  /* 0x0000000a21067220 */ /* 0x040fe20000400000 */
[----:B------:R-:W-:Y:S01]  /*6100*/  F2FP.BF16.F32.PACK_AB R44, R2, R0 ;  /* 0x00000000022c723e */ /* 0x000fe200000010ff */
[----:B------:R-:W-:Y:S01]  /*6110*/  FMUL R11, R33, R11 ;  /* 0x0000000b210b7220 */ /* 0x000fe20000400000 */
[----:B------:R-:W-:Y:S01]  /*6120*/  F2FP.BF16.F32.PACK_AB R45, R7, R3 ;  /* 0x00000003072d723e */ /* 0x000fe200000010ff */
[----:B------:R-:W-:Y:S01]  /*6130*/  FFMA R4, R35, R21, R4 ;  /* 0x0000001523047223 */ /* 0x000fe20000000004 */
[----:B------:R-:W-:Y:S01]  /*6140*/  SHF.L.U32 R21, R49, 0x10, RZ ;  /* 0x0000001031157819 */ /* 0x000fe200000006ff */
[C---:B------:R-:W-:Y:S01]  /*6150*/  FFMA R5, R35.reuse, R20, R5 ;  /* 0x0000001423057223 */ /* 0x040fe20000000005 */
[C---:B------:R-:W-:Y:S01]  /*6160*/  SHF.L.U32 R20, R48.reuse, 0x10, RZ ;  /* 0x0000001030147819 */ /* 0x040fe200000006ff */
[----:B------:R-:W-:Y:S01]  /*6170*/  FFMA R6, R35, R37, R6 ;  /* 0x0000002523067223 */ /* 0x000fe20000000006 */
[----:B------:R-:W-:Y:S01]  /*6180*/  SHF.L.U32 R37, R51, 0x10, RZ ;  /* 0x0000001033257819 */ /* 0x000fe200000006ff */
[----:B------:R-:W-:Y:S01]  /*6190*/  FFMA R11, R35, R36, R11 ;  /* 0x00000024230b7223 */ /* 0x000fe2000000000b */
[C---:B------:R-:W-:Y:S01]  /*61a0*/  FMUL R8, R33.reuse, R12 ;  /* 0x0000000c21087220 */ /* 0x040fe20000400000 */
[----:B------:R-:W-:Y:S01]  /*61b0*/  LOP3.LUT R36, R48, 0xffff0000, RZ, 0xc0, !PT ;  /* 0xffff000030247812 */ /* 0x000fe200078ec0ff */
[C---:B------:R-:W-:Y:S01]  /*61c0*/  FMUL R9, R33.reuse, R13 ;  /* 0x0000000d21097220 */ /* 0x040fe20000400000 */
[----:B------:R-:W-:Y:S01]  /*61d0*/  FMUL R10, R33, R14 ;  /* 0x0000000e210a7220 */ /* 0x000fe20000400000 */
[----:B------:R-:W-:Y:S01]  /*61e0*/  FFMA R8, R35, R20, R8 ;  /* 0x0000001423087223 */ /* 0x000fe20000000008 */
[----:B------:R-:W-:Y:S01]  /*61f0*/  LOP3.LUT R20, R49, 0xffff0000, RZ, 0xc0, !PT ;  /* 0xffff000031147812 */ /* 0x000fe200078ec0ff */
[C---:B------:R-:W-:Y:S01]  /*6200*/  FFMA R9, R35.reuse, R36, R9 ;  /* 0x0000002423097223 */ /* 0x040fe20000000009 */
[----:B------:R-:W-:Y:S01]  /*6210*/  FFMA R10, R35, R21, R10 ;  /* 0x00000015230a7223 */ /* 0x000fe2000000000a */
[C---:B------:R-:W-:Y:S01]  /*6220*/  FMUL R15, R33.reuse, R15 ;  /* 0x0000000f210f7220 */ /* 0x040fe20000400000 */
[C---:B------:R-:W-:Y:S01]  /*6230*/  SHF.L.U32 R21, R50.reuse, 0x10, RZ ;  /* 0x0000001032157819 */ /* 0x040fe200000006ff */
[C---:B------:R-:W-:Y:S01]  /*6240*/  FMUL R12, R33.reuse, R16 ;  /* 0x00000010210c7220 */ /* 0x040fe20000400000 */
[----:B------:R-:W-:Y:S01]  /*6250*/  LOP3.LUT R36, R50, 0xffff0000, RZ, 0xc0, !PT ;  /* 0xffff000032247812 */ /* 0x000fe200078ec0ff */
[C---:B------:R-:W-:Y:S01]  /*6260*/  FMUL R13, R33.reuse, R17 ;  /* 0x00000011210d7220 */ /* 0x040fe20000400000 */
[----:B------:R-:W-:Y:S01]  /*6270*/  FMUL R14, R33, R18 ;  /* 0x00000012210e7220 */ /* 0x000fe20000400000 */
[----:B------:R-:W-:Y:S01]  /*6280*/  FFMA R15, R35, R20, R15 ;  /* 0x00000014230f7223 */ /* 0x000fe2000000000f */
[----:B------:R-:W-:Y:S01]  /*6290*/  FMUL R19, R33, R19 ;  /* 0x0000001321137220 */ /* 0x000fe20000400000 */
[C---:B------:R-:W-:Y:S01]  /*62a0*/  FFMA R12, R35.reuse, R21, R12 ;  /* 0x00000015230c7223 */ /* 0x040fe2000000000c */
[C---:B------:R-:W-:Y:S01]  /*62b0*/  FFMA R13, R35.reuse, R36, R13 ;  /* 0x00000024230d7223 */ /* 0x040fe2000000000d */
[C---:B------:R-:W-:Y:S01]  /*62c0*/  FFMA R14, R35.reuse, R37, R14 ;  /* 0x00000025230e7223 */ /* 0x040fe2000000000e */
[----:B------:R-:W-:Y:S01]  /*62d0*/  FFMA R19, R35, R38, R19 ;  /* 0x0000002623137223 */ /* 0x000fe20000000013 */
[----:B------:R-:W-:Y:S02]  /*62e0*/  F2FP.BF16.F32.PACK_AB R46, R5, R4 ;  /* 0x00000004052e723e */ /* 0x000fe400000010ff */
[----:B------:R-:W-:Y:S02]  /*62f0*/  F2FP.BF16.F32.PACK_AB R47, R11, R6 ;  /* 0x000000060b2f723e */ /* 0x000fe400000010ff */
[----:B------:R-:W-:Y:S02]  /*6300*/  F2FP.BF16.F32.PACK_AB R84, R9, R8 ;  /* 0x000000080954723e */ /* 0x000fe400000010ff */
[----:B------:R-:W-:Y:S01]  /*6310*/  F2FP.BF16.F32.PACK_AB R85, R15, R10 ;  /* 0x0000000a0f55723e */ /* 0x000fe200000010ff */
[----:B------:R1:W-:Y:S01]  /*6320*/  STSM.16.M88.4 [R78+0x200], R44 ;  /* 0x0002002c4e007844 */ /* 0x0003e20000000200 */
[----:B------:R-:W-:Y:S02]  /*6330*/  F2FP.BF16.F32.PACK_AB R86, R13, R12 ;  /* 0x0000000c0d56723e */ /* 0x000fe400000010ff */
[----:B------:R-:W-:Y:S05]  /*6340*/  F2FP.BF16.F32.PACK_AB R87, R19, R14 ;  /* 0x0000000e1357723e */ /* 0x000fea00000010ff */
[----:B------:R1:W-:Y:S01]  /*6350*/  STSM.16.M88.4 [R77+0x200], R84 ;  /* 0x000200544d007844 */ /* 0x0003e20000000200 */
[----:B------:R-:W-:Y:S01]  /*6360*/  @!PT LDS RZ, [RZ] ;  /* 0x00000000fffff984 */ /* 0x000fe20000000800 */
[----:B------:R-:W-:Y:S01]  /*6370*/  @!PT LDS RZ, [RZ] ;  /* 0x00000000fffff984 */ /* 0x000fe20000000800 */
[----:B------:R-:W-:Y:S01]  /*6380*/  @!PT LDS RZ, [RZ] ;  /* 0x00000000fffff984 */ /* 0x000fe20000000800 */
[----:B------:R-:W-:Y:S01]  /*6390*/  @!PT LDS RZ, [RZ] ;  /* 0x00000000fffff984 */ /* 0x000fe20000000800 */
[----:B------:R2:W-:Y:S07]  /*63a0*/  MEMBAR.ALL.CTA ;  /* 0x0000000000007992 */ /* 0x0005ee0000008000 */
[----:B--2---:R-:W2:Y:S02]  /*63b0*/  FENCE.VIEW.ASYNC.S ;  /* 0x00000000000073c6 */ /* 0x004ea40000000000 */
[----:B--2---:R-:W-:Y:S06]  /*63c0*/  BAR.SYNC.DEFER_BLOCKING 0x1, 0x80 ;  /* 0x0042000000007b1d */ /* 0x004fec0000010000 */
[----:B------:R-:W-:Y:S05]  /*63d0*/  @P0 BRA `(.L_x_103) ;  /* 0x0000000000280947 */ /* 0x000fea0003800000 */
[----:B------:R-:W-:Y:S02]  /*63e0*/  UIADD3 UR4, UPT, UPT, UR48, 0x200, URZ ;  /* 0x0000020030047890 */ /* 0x000fe4000fffe0ff */
[----:B------:R-:W-:Y:S01]  /*63f0*/  UIADD3 UR6, UP0, UPT, UR52, 0x680, URZ ;  /* 0x0000068034067890 */ /* 0x000fe2000ff1e0ff */
[----:B------:R-:W-:Y:S03]  /*6400*/  UMOV UR43, UR36 ;  /* 0x00000024002b7c82 */ /* 0x000fe60008000000 */
[----:B------:R-:W-:Y:S01]  /*6410*/  MOV R66, UR4 ;  /* 0x0000000400427c02 */ /* 0x000fe20008000f00 */
[----:B------:R-:W-:Y:S03]  /*6420*/  UIADD3.X UR7, UPT, UPT, URZ, UR53, URZ, UP0, !UPT ;  /* 0x00000035ff077290 */ /* 0x000fe600087fe4ff */
[----:B------:R-:W-:Y:S11]  /*6430*/  R2UR UR40, R66 ;  /* 0x00000000422872ca */ /* 0x000ff600000e0000 */
[----:B------:R-:W-:Y:S02]  /*6440*/  @!UPT UIADD3 URZ, UPT, UPT, URZ, URZ, URZ ;  /* 0x000000fffffff290 */ /* 0x000fe4000fffe0ff */
[----:B------:R2:W-:Y:S01]  /*6450*/  UTMASTG.3D [UR40], [UR6] ;  /* 0x00000028060073b5 */ /* 0x0005e20008010000 */
[----:B------:R0:W-:Y:S01]  /*6460*/  UTMACMDFLUSH ;  /* 0x00000000000079b7 */ /* 0x0001e20000000000 */
[----:B--2---:R-:W-:Y:S04]  /*6470*/  DEPBAR.LE SB0, 0x1 ;  /* 0x000080400000791a */ /* 0x004fe80000000000 */
.L_x_103:
[----:B------:R-:W-:Y:S05]  /*6480*/  BSYNC.RECONVERGENT B0 ;  /* 0x0000000000007941 */ /* 0x000fea0003800200 */
.L_x_102:
[----:B------:R-:W-:Y:S01]  /*6490*/  BAR.SYNC.DEFER_BLOCKING 0x1, 0x80 ;  /* 0x0042000000007b1d */ /* 0x000fe20000010000 */
[----:B------:R-:W-:Y:S01]  /*64a0*/  ISETP.NE.AND P1, PT, R76, RZ, PT ;  /* 0x000000ff4c00720c */ /* 0x000fe20003f25270 */
[----:B------:R-:W-:Y:S01]  /*64b0*/  UISETP.NE.AND UP0, UPT, UR49, URZ, UPT ;  /* 0x000000ff3100728c */ /* 0x000fe2000bf05270 */
[----:B------:R-:W-:Y:S11]  /*64c0*/  LEA R3, R39, UR48, 0x3 ;  /* 0x0000003027037c11 */ /* 0x000ff6000f8e18ff */
[----:B------:R-:W-:Y:S01]  /*64d0*/  @P1 SHF.L.U32 R2, R70, 0x1f, RZ ;  /* 0x0000001f46021819 */ /* 0x000fe200000006ff */
[----:B------:R-:W-:Y:S06]  /*64e0*/  BRA.U !UP0, `(.L_x_104) ;  /* 0x0000000108247547 */ /* 0x000fec000b800000 */
[----:B------:R-:W-:Y:S01]  /*64f0*/  IMAD.U32 R5, RZ, RZ, UR51 ;  /* 0x00000033ff057e24 */ /* 0x000fe2000f8e00ff */
[----:B------:R-:W-:Y:S01]  /*6500*/  MOV R0, UR37 ;  /* 0x0000002500007c02 */ /* 0x000fe20008000f00 */
[----:B------:R-:W-:Y:S03]  /*6510*/  UIADD3 UR51, UPT, UPT, UR51, 0x1, URZ ;  /* 0x0000000133337890 */ /* 0x000fe6000fffe0ff */
[----:B------:R-:W-:Y:S01]  /*6520*/  @P1 LEA R5, R5, UR48, 0x3 ;  /* 0x0000003005051c11 */ /* 0x000fe2000f8e18ff */
[----:B------:R-:W-:Y:S04]  /*6530*/  UISETP.NE.AND UP0, UPT, UR51, 0x4, UPT ;  /* 0x000000043300788c */ /* 0x000fe8000bf05270 */
[----:B------:R-:W-:Y:S01]  /*6540*/  @P1 VIADD R5, R5, 0xa0 ;  /* 0x000000a005051836 */ /* 0x000fe20000000000 */
[----:B------:R-:W-:Y:S04]  /*6550*/  USEL UR51, UR51, URZ, UP0 ;  /* 0x000000ff33337287 */ /* 0x000fe80008000000 */
[----:B------:R-:W-:Y:S04]  /*6560*/  @P1 PRMT R0, R0, 0x654, R5 ;  /* 0x0000065400001816 */ /* 0x000fe80000000005 */
[----:B------:R2:W-:Y:S04]  /*6570*/  @P1 SYNCS.ARRIVE.TRANS64.RED.A1T0 RZ, [R0+URZ], RZ ;  /* 0x000000ff00ff19a7 */ /* 0x0005e800081004ff */
.L_x_104:
[----:B------:R-:W4:Y:S01]  /*6580*/  @P1 SYNCS.PHASECHK.TRANS64.TRYWAIT P0, [R3+URZ+0x80], R2 ;  /* 0x00008002030015a7 */ /* 0x000f2200080011ff */
[----:B------:R-:W-:Y:S01]  /*6590*/  BSSY B1, `(.L_x_105) ;  /* 0x0000013000017945 */ /* 0x000fe20003800000 */
[----:B----4-:R-:W-:Y:S03]  /*65a0*/  @P1 SEL R81, RZ, 0x1, !P0 ;  /* 0x00000001ff511807 */ /* 0x010fe60004000000 */
[----:B------:R-:W-:Y:S05]  /*65b0*/  @!P1 BRA `(.L_x_106) ;  /* 0x0000000000409947 */ /* 0x000fea0003800000 */
[----:B------:R-:W-:Y:S01]  /*65c0*/  ISETP.NE.AND P1, PT, R82, RZ, PT ;  /* 0x000000ff5200720c */ /* 0x000fe20003f25270 */
[----:B------:R-:W-:Y:S01]  /*65d0*/  BSSY B0, `(.L_x_107) ;  /* 0x0000009000007945 */ /* 0x000fe20003800000 */
[----:B------:R-:W-:Y:S11]  /*65e0*/  ISETP.NE.AND P0, PT, R81, RZ, PT ;  /* 0x000000ff5100720c */ /* 0x000ff60003f05270 */
[----:B------:R-:W-:Y:S05]  /*65f0*/  @P1 IMAD R4, R39, 0x1000, R80 ;  /* 0x0000100027041824 */ /* 0x000fea00078e0250 */
[----:B------:R-:W-:Y:S05]  /*6600*/  @P1 IADD3 R2, PT, PT, R4, UR48, RZ ;  /* 0x0000003004021c10 */ /* 0x000fea000fffe0ff */
[----:B------:R-:W-:Y:S01]  /*6610*/  @P1 IMAD.IADD R2, R71, 0x1, R2 ;  /* 0x0000000147021824 */ /* 0x000fe200078e0202 */
[----:B------:R-:W-:Y:S06]  /*6620*/  @P0 BRA `(.L_x_108) ;  /* 0x00000000000c0947 */ /* 0x000fec0003800000 */
[----:B--2---:R-:W-:Y:S04]  /*6630*/  SHF.L.U32 R0, R70, 0x1f, RZ ;  /* 0x0000001f46007819 */ /* 0x004fe800000006ff */
[----:B------:R-:W2:Y:S02]  /*6640*/  SYNCS.PHASECHK.TRANS64.TRYWAIT P0, [R3+URZ+0x80], R0 ;  /* 0x00008000030075a7 */ /* 0x000ea400080011ff */
[----:B--2---:R-:W-:Y:S05]  /*6650*/  @!P0 BRA `(.L_x_109) ;  /* 0x0000002400f08947 */ /* 0x004fea0003800000 */
.L_x_108:
[----:B------:R-:W-:Y:S05]  /*6660*/  BSYNC B0 ;  /* 0x0000000000007941 */ /* 0x000fea0003800000 */
.L_x_107:
[----:B------:R-:W-:Y:S02]  /*6670*/  ISETP.NE.AND P0, PT, R82, RZ, PT ;  /* 0x000000ff5200720c */ /* 0x000fe40003f05270 */
[----:B------:R-:W-:Y:S11]  /*6680*/  IADD3 R39, PT, PT, R39, 0x1, RZ ;  /* 0x0000000127277810 */ /* 0x000ff60007ffe0ff */
[----:B------:R-:W-:Y:S05]  /*6690*/  @P0 WARPSYNC.ALL ;  /* 0x0000000000000948 */ /* 0x000fea0003800000 */
[----:B------:R4:W1:Y:S04]  /*66a0*/  @P0 LDSM.16.M88.4 R40, [R4+UR48+0x200] ;  /* 0x000200300428083b */ /* 0x0008680008000200 */
[----:B------:R4:W1:Y:S02]  /*66b0*/  @P0 LDSM.16.M88.4 R48, [R2+0x200] ;  /* 0x000200000230083b */ /* 0x0008640000000200 */
.L_x_106:
[----:B------:R-:W-:Y:S05]  /*66c0*/  BSYNC B1 ;  /* 0x0000000000017941 */ /* 0x000fea0003800000 */
.L_x_105:
[----:B--2---:R-:W-:Y:S05]  /*66d0*/  VIADD R0, R34, 0x20 ;  /* 0x0000002022007836 */ /* 0x004fea0000000000 */
[----:B------:R-:W-:Y:S04]  /*66e0*/  SHF.R.U32.HI R0, RZ, 0x15, R0 ;  /* 0x00000015ff007819 */ /* 0x000fe80000011600 */
[----:B------:R-:W-:Y:S11]  /*66f0*/  LOP3.LUT P0, RZ, R0, 0x3, R65, 0x48, !PT ;  /* 0x0000000300ff7812 */ /* 0x000ff60007804841 */
[----:B------:R-:W-:Y:S02]  /*6700*/  @!UPT UIADD3 URZ, UPT, UPT, URZ, URZ, URZ ;  /* 0x000000fffffff290 */ /* 0x000fe4000fffe0ff */
[----:B------:R-:W-:Y:S05]  /*6710*/  @!P0 BRA `(.L_x_110) ;  /* 0x0000000000408947 */ /* 0x000fea0003800000 */
[----:B------:R-:W2:Y:S01]  /*6720*/  LDCU.64 UR8, c[0x4][0x70] ;  /* 0x01000e00ff0877ac */ /* 0x000ea20008000a00 */
[----:B------:R-:W-:Y:S01]  /*6730*/  MOV R3, 0x0 ;  /* 0x0000000000037802 */ /* 0x000fe20000000f00 */
[----:B------:R-:W-:Y:S02]  /*6740*/  HFMA2 R12, -RZ, RZ, 0, 5.9604644775390625e-08 ;  /* 0x00000001ff0c7431 */ /* 0x000fe400000001ff */
[----:B------:R-:W-:Y:S02]  /*6750*/  IMAD.MOV.U32 R8, RZ, RZ, 0x192 ;  /* 0x00000192ff087424 */ /* 0x000fe400078e00ff */
[----:B------:R-:W-:Y:S01]  /*6760*/  IMAD.MOV.U32 R13, RZ, RZ, RZ ;  /* 0x000000ffff0d7224 */ /* 0x000fe200078e00ff */
[----:B------:R-:W5:Y:S01]  /*6770*/  LDCU.64 UR6, c[0x4][0x78] ;  /* 0x01000f00ff0677ac */ /* 0x000f620008000a00 */
[----:B----4-:R-:W4:Y:S01]  /*6780*/  LDC.64 R2, c[0x4][R3] ;  /* 0x0100000003027b82 */ /* 0x010f220000000a00 */
[----:B------:R-:W3:Y:S01]  /*6790*/  LDCU.64 UR4, c[0x4][0x10] ;  /* 0x01000200ff0477ac */ /* 0x000ee20008000a00 */
[----:B--2---:R-:W-:Y:S01]  /*67a0*/  MOV R5, UR9 ;  /* 0x0000000900057c02 */ /* 0x004fe20008000f00 */
[----:B------:R-:W-:Y:S01]  /*67b0*/  IMAD.U32 R4, RZ, RZ, UR8 ;  /* 0x00000008ff047e24 */ /* 0x000fe2000f8e00ff */
[----:B-----5:R-:W-:Y:S01]  /*67c0*/  MOV R7, UR7 ;  /* 0x0000000700077c02 */ /* 0x020fe20008000f00 */
[----:B------:R-:W-:Y:S01]  /*67d0*/  IMAD.U32 R6, RZ, RZ, UR6 ;  /* 0x00000006ff067e24 */ /* 0x000fe2000f8e00ff */
[----:B---3--:R-:W-:Y:S01]  /*67e0*/  MOV R11, UR5 ;  /* 0x00000005000b7c02 */ /* 0x008fe20008000f00 */
[----:B------:R-:W-:Y:S02]  /*67f0*/  IMAD.U32 R10, RZ, RZ, UR4 ;  /* 0x00000004ff0a7e24 */ /* 0x000fe4000f8e00ff */
[----:B------:R-:W-:Y:S07]  /*6800*/  LEPC R20, `(.L_x_110) ;  /* 0x000000001014794e */ /* 0x000fee0000000000 */
[----:B-1--4-:R-:W-:Y:S05]  /*6810*/  CALL.ABS.NOINC R2 ;  /* 0x0000000002007343 */ /* 0x012fea0003c00000 */
.L_x_110:
[----:B-1----:R-:W-:Y:S01]  /*6820*/  SHF.L.U32 R20, R40, 0x10, RZ ;  /* 0x0000001028147819 */ /* 0x002fe200000006ff */
[----:B------:R-:W-:Y:S05]  /*6830*/  WARPSYNC.ALL ;  /* 0x0000000000007948 */ /* 0x000fea0003800000 */
[----:B------:R-:W-:Y:S01]  /*6840*/  R2UR UR4, R34 ;  /* 0x00000000220472ca */ /* 0x000fe200000e0000 */
[----:B------:R-:W-:Y:S01]  /*6850*/  BSSY.RECONVERGENT B0, `(.L_x_111) ;  /* 0x0000055000007945 */ /* 0x000fe20003800200 */
[----:B------:R-:W-:Y:S02]  /*6860*/  LOP3.LUT R21, R40, 0xffff0000, RZ, 0xc0, !PT ;  /* 0xffff000028157812 */ /* 0x000fe400078ec0ff */
[----:B------:R-:W-:Y:S02]  /*6870*/  LOP3.LUT R36, R41, 0xffff0000, RZ, 0xc0, !PT ;  /* 0xffff000029247812 */ /* 0x000fe400078ec0ff */
[----:B------:R-:W-:Y:S02]  /*6880*/  SHF.L.U32 R37, R48, 0x10, RZ ;  /* 0x0000001030257819 */ /* 0x000fe400000006ff */
[----:B------:R-:W-:Y:S02]  /*6890*/  ISETP.NE.AND P6, PT, R76, RZ, PT ;  /* 0x000000ff4c00720c */ /* 0x000fe40003fc5270 */
[----:B------:R-:W-:Y:S02]  /*68a0*/  ISETP.NE.AND P0, PT, R72, RZ, PT ;  /* 0x000000ff4800720c */ /* 0x000fe40003f05270 */
[----:B------:R-:W-:Y:S01]  /*68b0*/  MOV R38, UR51 ;  /* 0x0000003300267c02 */ /* 0x000fe20008000f00 */
[----:B----4-:R-:W1:Y:S01]  /*68c0*/  LDTM.16dp256bit.x4 R4, tmem[UR4+0x20] ;  /* 0x00002004000479ee */ /* 0x010e620008120000 */
[----:B------:R-:W-:Y:S07]  /*68d0*/  MOV R83, UR37 ;  /* 0x0000002500537c02 */ /* 0x000fee0008000f00 */
[----:B------:R-:W-:Y:S02]  /*68e0*/  @P6 LEA R38, R38, UR48, 0x3 ;  /* 0x0000003026266c11 */ /* 0x000fe4000f8e18ff */
[----:B------:R-:W-:Y:S02]  /*68f0*/  @P6 SHF.L.U32 R88, R70, 0x1f, RZ ;  /* 0x0000001f46586819 */ /* 0x000fe400000006ff */
[----:B------:R-:W-:Y:S04]  /*6900*/  @P6 IADD3 R38, PT, PT, R38, 0xa0, RZ ;  /* 0x000000a026266810 */ /* 0x000fe80007ffe0ff */
[----:B------:R-:W-:Y:S02]  /*6910*/  @P6 PRMT R38, R83, 0x654, R38 ;  /* 0x0000065453266816 */ /* 0x000fe40000000026 */
[----:B------:R-:W-:Y:S01]  /*6920*/  LEA R83, R39, UR48, 0x3 ;  /* 0x0000003027537c11 */ /* 0x000fe2000f8e18ff */
[C---:B-1----:R-:W-:Y:S01]  /*6930*/  FMUL R0, R33.reuse, R4 ;  /* 0x0000000421007220 */ /* 0x042fe20000400000 */
[C---:B------:R-:W-:Y:S01]  /*6940*/  FMUL R2, R33.reuse, R5 ;  /* 0x0000000521027220 */ /* 0x040fe20000400000 */
[C---:B------:R-:W-:Y:S01]  /*6950*/  FMUL R3, R33.reuse, R6 ;  /* 0x0000000621037220 */ /* 0x040fe20000400000 */
[----:B------:R-:W-:Y:S01]  /*6960*/  FMUL R7, R33, R7 ;  /* 0x0000000721077220 */ /* 0x000fe20000400000 */
[----:B------:R-:W-:Y:S01]  /*6970*/  FFMA R0, R35, R20, R0 ;  /* 0x0000001423007223 */ /* 0x000fe20000000000 */
[----:B------:R-:W-:Y:S01]  /*6980*/  SHF.L.U32 R20, R41, 0x10, RZ ;  /* 0x0000001029147819 */ /* 0x000fe200000006ff */
[----:B------:R-:W-:Y:S01]  /*6990*/  FFMA R2, R35, R21, R2 ;  /* 0x0000001523027223 */ /* 0x000fe20000000002 */
[----:B------:R-:W-:Y:S01]  /*69a0*/  SHF.L.U32 R21, R43, 0x10, RZ ;  /* 0x000000102b157819 */ /* 0x000fe200000006ff */
[C---:B------:R-:W-:Y:S01]  /*69b0*/  FMUL R4, R33.reuse, R8 ;  /* 0x0000000821047220 */ /* 0x040fe20000400000 */
[----:B------:R-:W-:Y:S01]  /*69c0*/  FMUL R5, R33, R9 ;  /* 0x0000000921057220 */ /* 0x000fe20000400000 */
[C---:B------:R-:W-:Y:S01]  /*69d0*/  FFMA R3, R35.reuse, R20, R3 ;  /* 0x0000001423037223 */ /* 0x040fe20000000003 */
[----:B------:R-:W-:Y:S01]  /*69e0*/  SHF.L.U32 R20, R42, 0x10, RZ ;  /* 0x000000102a147819 */ /* 0x000fe200000006ff */
[----:B------:R-:W-:Y:S01]  /*69f0*/  FFMA R7, R35, R36, R7 ;  /* 0x0000002423077223 */ /* 0x000fe20000000007 */
[----:B------:R-:W-:Y:S01]  /*6a00*/  LOP3.LUT R36, R43, 0xffff0000, RZ, 0xc0, !PT ;  /* 0xffff00002b247812 */ /* 0x000fe200078ec0ff */
[----:B------:R-:W-:Y:S01]  /*6a10*/  FMUL R6, R33, R10 ;  /* 0x0000000a21067220 */ /* 0x000fe20000400000 */
[----:B------:R-:W-:Y:S01]  /*6a20*/  F2FP.BF16.F32.PACK_AB R44, R2, R0 ;  /* 0x00000000022c723e */ /* 0x000fe200000010ff */
[----:B------:R-:W-:Y:S01]  /*6a30*/  FFMA R4, R35, R20, R4 ;  /* 0x0000001423047223 */ /* 0x000fe20000000004 */
[----:B------:R-:W-:Y:S01]  /*6a40*/  LOP3.LUT R20, R42, 0xffff0000, RZ, 0xc0, !PT ;  /* 0xffff00002a147812 */ /* 0x000fe200078ec0ff */
[----:B------:R-:W-:Y:S01]  /*6a50*/  FMUL R11, R33, R11 ;  /* 0x0000000b210b7220 */ /* 0x000fe20000400000 */
[----:B------:R-:W-:Y:S01]  /*6a60*/  F2FP.BF16.F32.PACK_AB R45, R7, R3 ;  /* 0x00000003072d723e */ /* 0x000fe200000010ff */
[C---:B------:R-:W-:Y:S01]  /*6a70*/  FMUL R8, R33.reuse, R12 ;  /* 0x0000000c21087220 */ /* 0x040fe20000400000 */
[----:B------:R-:W-:Y:S01]  /*6a80*/  FMUL R9, R33, R13 ;  /* 0x0000000d21097220 */ /* 0x000fe20000400000 */
[C---:B------:R-:W-:Y:S01]  /*6a90*/  FFMA R5, R35.reuse, R20, R5 ;  /* 0x0000001423057223 */ /* 0x040fe20000000005 */
[----:B------:R-:W-:Y:S01]  /*6aa0*/  LOP3.LUT R20, R48, 0xffff0000, RZ, 0xc0, !PT ;  /* 0xffff000030147812 */ /* 0x000fe200078ec0ff */
[----:B------:R-:W-:Y:S01]  /*6ab0*/  FFMA R6, R35, R21, R6 ;  /* 0x0000001523067223 */ /* 0x000fe20000000006 */
[----:B------:R-:W-:Y:S01]  /*6ac0*/  SHF.L.U32 R21, R49, 0x10, RZ ;  /* 0x0000001031157819 */ /* 0x000fe200000006ff */
[----:B------:R-:W-:Y:S01]  /*6ad0*/  FFMA R11, R35, R36, R11 ;  /* 0x00000024230b7223 */ /* 0x000fe2000000000b */
[----:B------:R-:W-:Y:S01]  /*6ae0*/  LOP3.LUT R36, R51, 0xffff0000, RZ, 0xc0, !PT ;  /* 0xffff000033247812 */ /* 0x000fe200078ec0ff */
[C---:B------:R-:W-:Y:S01]  /*6af0*/  FFMA R8, R35.reuse, R37, R8 ;  /* 0x0000002523087223 */ /* 0x040fe20000000008 */
[----:B------:R-:W-:Y:S01]  /*6b00*/  FFMA R9, R35, R20, R9 ;  /* 0x0000001423097223 */ /* 0x000fe20000000009 */
[----:B------:R-:W-:Y:S01]  /*6b10*/  FMUL R10, R33, R14 ;  /* 0x0000000e210a7220 */ /* 0x000fe20000400000 */
[----:B------:R-:W-:Y:S01]  /*6b20*/  LOP3.LUT R20, R49, 0xffff0000, RZ, 0xc0, !PT ;  /* 0xffff000031147812 */ /* 0x000fe200078ec0ff */
[C---:B------:R-:W-:Y:S01]  /*6b30*/  FMUL R15, R33.reuse, R15 ;  /* 0x0000000f210f7220 */ /* 0x040fe20000400000 */
[----:B------:R-:W-:Y:S01]  /*6b40*/  FMUL R12, R33, R16 ;  /* 0x00000010210c7220 */ /* 0x000fe20000400000 */
[C---:B------:R-:W-:Y:S01]  /*6b50*/  FFMA R10, R35.reuse, R21, R10 ;  /* 0x00000015230a7223 */ /* 0x040fe2000000000a */
[C---:B------:R-:W-:Y:S01]  /*6b60*/  SHF.L.U32 R21, R50.reuse, 0x10, RZ ;  /* 0x0000001032157819 */ /* 0x040fe200000006ff */
[----:B------:R-:W-:Y:S01]  /*6b70*/  FFMA R15, R35, R20, R15 ;  /* 0x00000014230f7223 */ /* 0x000fe2000000000f */
[----:B------:R-:W-:Y:S01]  /*6b80*/  LOP3.LUT R20, R50, 0xffff0000, RZ, 0xc0, !PT ;  /* 0xffff000032147812 */ /* 0x000fe200078ec0ff */
[----:B------:R-:W-:Y:S01]  /*6b90*/  FMUL R13, R33, R17 ;  /* 0x00000011210d7220 */ /* 0x000fe20000400000 */
[----:B------:R-:W-:Y:S01]  /*6ba0*/  SHF.L.U32 R37, R51, 0x10, RZ ;  /* 0x0000001033257819 */ /* 0x000fe200000006ff */
[C---:B------:R-:W-:Y:S01]  /*6bb0*/  FMUL R14, R33.reuse, R18 ;  /* 0x00000012210e7220 */ /* 0x040fe20000400000 */
        /* <DEDUP_REMOVED lines=21> */
[----:B------:R-:W-:Y:S02]  /*6d10*/  UIADD3 UR8, UP0, UPT, UR52, 0x680, URZ ;  /* 0x0000068034087890 */ /* 0x000fe4000ff1e0ff */
[----:B------:R-:W-:Y:S02]  /*6d20*/  UIADD3 UR5, UPT, UPT, UR41, 0x20, URZ ;  /* 0x0000002029057890 */ /* 0x000fe4000fffe0ff */
[----:B------:R-:W-:Y:S02]  /*6d30*/  UIADD3 UR4, UPT, UPT, UR48, 0x1200, URZ ;  /* 0x0000120030047890 */ /* 0x000fe4000fffe0ff */
[----:B------:R-:W-:Y:S01]  /*6d40*/  UIADD3.X UR9, UPT, UPT, URZ, UR53, URZ, UP0, !UPT ;  /* 0x00000035ff097290 */ /* 0x000fe200087fe4ff */
[----:B------:R-:W-:Y:S01]  /*6d50*/  UMOV UR6, UR42 ;  /* 0x0000002a00067c82 */ /* 0x000fe20008000000 */
[----:B------:R-:W-:Y:S07]  /*6d60*/  UMOV UR7, UR36 ;  /* 0x0000002400077c82 */ /* 0x000fee0008000000 */
[----:B------:R2:W-:Y:S01]  /*6d70*/  UTMASTG.3D [UR4], [UR8] ;  /* 0x00000004080073b5 */ /* 0x0005e20008010000 */
[----:B------:R0:W-:Y:S01]  /*6d80*/  UTMACMDFLUSH ;  /* 0x00000000000079b7 */ /* 0x0001e20000000000 */
[----:B--2---:R-:W-:Y:S04]  /*6d90*/  DEPBAR.LE SB0, 0x1 ;  /* 0x000080400000791a */ /* 0x004fe80000000000 */
.L_x_112:
[----:B------:R-:W-:Y:S05]  /*6da0*/  BSYNC.RECONVERGENT B0 ;  /* 0x0000000000007941 */ /* 0x000fea0003800200 */
.L_x_111:
[----:B------:R-:W-:Y:S01]  /*6db0*/  BAR.SYNC.DEFER_BLOCKING 0x1, 0x80 ;  /* 0x0042000000007b1d */ /* 0x000fe20000010000 */
[----:B------:R-:W-:Y:S04]  /*6dc0*/  UIADD3 UR40, UPT, UPT, UR51, 0x1, URZ ;  /* 0x0000000133287890 */ /* 0x000fe8000fffe0ff */
[----:B------:R-:W-:Y:S04]  /*6dd0*/  UISETP.NE.AND UP0, UPT, UR40, 0x4, UPT ;  /* 0x000000042800788c */ /* 0x000fe8000bf05270 */
[----:B------:R-:W-:Y:S01]  /*6de0*/  USEL UR40, UR40, URZ, UP0 ;  /* 0x000000ff28287287 */ /* 0x000fe20008000000 */
[----:B------:R2:W-:Y:S01]  /*6df0*/  @P6 SYNCS.ARRIVE.TRANS64.RED.A1T0 RZ, [R38+URZ], RZ ;  /* 0x000000ff26ff69a7 */ /* 0x0005e200081004ff */
[----:B------:R-:W-:Y:S01]  /*6e00*/  BSSY B1, `(.L_x_113) ;  /* 0x0000014000017945 */ /* 0x000fe20003800000 */
[----:B------:R-:W4:Y:S02]  /*6e10*/  @P6 SYNCS.PHASECHK.TRANS64.TRYWAIT P0, [R83+URZ+0x80], R88 ;  /* 0x00008058530065a7 */ /* 0x000f2400080011ff */
[----:B----4-:R-:W-:Y:S01]  /*6e20*/  @P6 SEL R81, RZ, 0x1, !P0 ;  /* 0x00000001ff516807 */ /* 0x010fe20004000000 */
[----:B--2---:R-:W-:Y:S06]  /*6e30*/  @!P6 BRA `(.L_x_114) ;  /* 0x000000000040e947 */ /* 0x004fec0003800000 */
[----:B------:R-:W-:Y:S01]  /*6e40*/  ISETP.NE.AND P1, PT, R82, RZ, PT ;  /* 0x000000ff5200720c */ /* 0x000fe20003f25270 */
[----:B------:R-:W-:Y:S01]  /*6e50*/  BSSY B0, `(.L_x_115) ;  /* 0x0000009000007945 */ /* 0x000fe20003800000 */
[----:B------:R-:W-:Y:S11]  /*6e60*/  ISETP.NE.AND P0, PT, R81, RZ, PT ;  /* 0x000000ff5100720c */ /* 0x000ff60003f05270 */
[----:B------:R-:W-:Y:S05]  /*6e70*/  @P1 IMAD R2, R39, 0x1000, R80 ;  /* 0x0000100027021824 */ /* 0x000fea00078e0250 */
[----:B------:R-:W-:Y:S05]  /*6e80*/  @P1 IADD3 R0, PT, PT, R2, UR48, RZ ;  /* 0x0000003002001c10 */ /* 0x000fea000fffe0ff */
[----:B------:R-:W-:Y:S01]  /*6e90*/  @P1 IMAD.IADD R0, R71, 0x1, R0 ;  /* 0x0000000147001824 */ /* 0x000fe200078e0200 */
[----:B------:R-:W-:Y:S06]  /*6ea0*/  @P0 BRA `(.L_x_116) ;  /* 0x00000000000c0947 */ /* 0x000fec0003800000 */
[----:B------:R-:W-:Y:S04]  /*6eb0*/  SHF.L.U32 R4, R70, 0x1f, RZ ;  /* 0x0000001f46047819 */ /* 0x000fe800000006ff */
[----:B------:R-:W2:Y:S02]  /*6ec0*/  SYNCS.PHASECHK.TRANS64.TRYWAIT P0, [R83+URZ+0x80], R4 ;  /* 0x00008004530075a7 */ /* 0x000ea400080011ff */
[----:B--2---:R-:W-:Y:S05]  /*6ed0*/  @!P0 BRA `(.L_x_117) ;  /* 0x0000001c00e48947 */ /* 0x004fea0003800000 */
.L_x_116:
[----:B------:R-:W-:Y:S05]  /*6ee0*/  BSYNC B0 ;  /* 0x0000000000007941 */ /* 0x000fea0003800000 */
.L_x_115:
[----:B------:R-:W-:Y:S02]  /*6ef0*/  ISETP.NE.AND P0, PT, R82, RZ, PT ;  /* 0x000000ff5200720c */ /* 0x000fe40003f05270 */
[----:B------:R-:W-:Y:S11]  /*6f00*/  IADD3 R39, PT, PT, R39, 0x1, RZ ;  /* 0x0000000127277810 */ /* 0x000ff60007ffe0ff */
[----:B------:R-:W-:Y:S05]  /*6f10*/  @P0 WARPSYNC.ALL ;  /* 0x0000000000000948 */ /* 0x000fea0003800000 */
[----:B------:R4:W1:Y:S04]  /*6f20*/  @P0 LDSM.16.M88.4 R40, [R2+UR48+0x200] ;  /* 0x000200300228083b */ /* 0x0008680008000200 */
[----:B------:R4:W1:Y:S02]  /*6f30*/  @P0 LDSM.16.M88.4 R48, [R0+0x200] ;  /* 0x000200000030083b */ /* 0x0008640000000200 */
.L_x_114:
[----:B------:R-:W-:Y:S05]  /*6f40*/  BSYNC B1 ;  /* 0x0000000000017941 */ /* 0x000fea0003800000 */
.L_x_113:
[----:B----4-:R-:W-:Y:S05]  /*6f50*/  VIADD R0, R34, 0x40 ;  /* 0x0000004022007836 */ /* 0x010fea0000000000 */
[----:B------:R-:W-:Y:S04]  /*6f60*/  SHF.R.U32.HI R0, RZ, 0x15, R0 ;  /* 0x00000015ff007819 */ /* 0x000fe80000011600 */
[----:B------:R-:W-:Y:S11]  /*6f70*/  LOP3.LUT P0, RZ, R0, 0x3, R65, 0x48, !PT ;  /* 0x0000000300ff7812 */ /* 0x000ff60007804841 */
[----:B------:R-:W-:Y:S02]  /*6f80*/  @!UPT UIADD3 URZ, UPT, UPT, URZ, URZ, URZ ;  /* 0x000000fffffff290 */ /* 0x000fe4000fffe0ff */
        /* <DEDUP_REMOVED lines=8> */
[----:B------:R-:W3:Y:S01]  /*7010*/  LDCU.64 UR4, c[0x4][0x10] ;  /* 0x01000200ff0477ac */ /* 0x000ee20008000a00 */
[----:B----4-:R-:W-:Y:S01]  /*7020*/  MOV R5, UR9 ;  /* 0x0000000900057c02 */ /* 0x010fe20008000f00 */
[----:B--2---:R-:W-:Y:S01]  /*7030*/  IMAD.U32 R4, RZ, RZ, UR8 ;  /* 0x00000008ff047e24 */ /* 0x004fe2000f8e00ff */
[----:B-----5:R-:W-:Y:S01]  /*7040*/  MOV R7, UR7 ;  /* 0x0000000700077c02 */ /* 0x020fe20008000f00 */
[----:B------:R-:W-:Y:S01]  /*7050*/  IMAD.U32 R6, RZ, RZ, UR6 ;  /* 0x00000006ff067e24 */ /* 0x000fe2000f8e00ff */
[----:B---3--:R-:W-:Y:S01]  /*7060*/  MOV R11, UR5 ;  /* 0x00000005000b7c02 */ /* 0x008fe20008000f00 */
[----:B------:R-:W-:Y:S02]  /*7070*/  IMAD.U32 R10, RZ, RZ, UR4 ;  /* 0x00000004ff0a7e24 */ /* 0x000fe4000f8e00ff */
[----:B------:R-:W-:Y:S07]  /*7080*/  LEPC R20, `(.L_x_118) ;  /* 0x000000001014794e */ /* 0x000fee0000000000 */
[----:B-1----:R-:W-:Y:S05]  /*7090*/  CALL.ABS.NOINC R2 ;  /* 0x0000000002007343 */ /* 0x002fea0003c00000 */
.L_x_118:
        /* <DEDUP_REMOVED lines=10> */
[----:B--2---:R-:W1:Y:S01]  /*7140*/  LDTM.16dp256bit.x4 R4, tmem[UR4+0x40] ;  /* 0x00004004000479ee */ /* 0x004e620008120000 */
[----:B------:R-:W-:Y:S02]  /*7150*/  MOV R83, UR37 ;  /* 0x0000002500537c02 */ /* 0x000fe40008000f00 */
[----:B------:R-:W-:Y:S05]  /*7160*/  LEA R88, R39, UR48, 0x3 ;  /* 0x0000003027587c11 */ /* 0x000fea000f8e18ff */
[----:B------:R-:W-:Y:S04]  /*7170*/  @P6 LEA R38, R38, UR48, 0x3 ;  /* 0x0000003026266c11 */ /* 0x000fe8000f8e18ff */
[----:B------:R-:W-:Y:S04]  /*7180*/  @P6 IADD3 R38, PT, PT, R38, 0xa0, RZ ;  /* 0x000000a026266810 */ /* 0x000fe80007ffe0ff */
[----:B------:R-:W-:Y:S02]  /*7190*/  @P6 PRMT R38, R83, 0x654, R38 ;  /* 0x0000065453266816 */ /* 0x000fe40000000026 */
[----:B------:R-:W-:Y:S01]  /*71a0*/  @P6 SHF.L.U32 R83, R70, 0x1f, RZ ;  /* 0x0000001f46536819 */ /* 0x000fe200000006ff */
        /* <DEDUP_REMOVED lines=71> */
.L_x_120:
[----:B------:R-:W-:Y:S05]  /*7620*/  BSYNC.RECONVERGENT B0 ;  /* 0x0000000000007941 */ /* 0x000fea0003800200 */
.L_x_119:
        /* <DEDUP_REMOVED lines=19> */
.L_x_124:
[----:B------:R-:W-:Y:S05]  /*7760*/  BSYNC B0 ;  /* 0x0000000000007941 */ /* 0x000fea0003800000 */
.L_x_123:
[----:B------:R-:W-:Y:S11]  /*7770*/  ISETP.NE.AND P0, PT, R82, RZ, PT ;  /* 0x000000ff5200720c */ /* 0x000ff60003f05270 */
[----:B------:R-:W-:Y:S02]  /*7780*/  @!UPT UIADD3 URZ, UPT, UPT, URZ, URZ, URZ ;  /* 0x000000fffffff290 */ /* 0x000fe4000fffe0ff */
[----:B------:R-:W-:Y:S05]  /*7790*/  @P0 WARPSYNC.ALL ;  /* 0x0000000000000948 */ /* 0x000fea0003800000 */
[----:B------:R4:W1:Y:S04]  /*77a0*/  @P0 LDSM.16.M88.4 R40, [R39+UR48+0x200] ;  /* 0x000200302728083b */ /* 0x0008680008000200 */
[----:B------:R4:W1:Y:S02]  /*77b0*/  @P0 LDSM.16.M88.4 R48, [R0+0x200] ;  /* 0x000200000030083b */ /* 0x0008640000000200 */
.L_x_122:
[----:B------:R-:W-:Y:S05]  /*77c0*/  BSYNC B1 ;  /* 0x0000000000017941 */ /* 0x000fea0003800000 */
.L_x_121:
[----:B----4-:R-:W-:Y:S05]  /*77d0*/  VIADD R0, R34, 0x60 ;  /* 0x0000006022007836 */ /* 0x010fea0000000000 */
[----:B------:R-:W-:Y:S04]  /*77e0*/  SHF.R.U32.HI R0, RZ, 0x15, R0 ;  /* 0x00000015ff007819 */ /* 0x000fe80000011600 */
[----:B------:R-:W-:Y:S11]  /*77f0*/  LOP3.LUT P0, RZ, R0, 0x3, R65, 0x48, !PT ;  /* 0x0000000300ff7812 */ /* 0x000ff60007804841 */
[----:B------:R-:W-:Y:S02]  /*7800*/  @!UPT UIADD3 URZ, UPT, UPT, URZ, URZ, URZ ;  /* 0x000000fffffff290 */ /* 0x000fe4000fffe0ff */
[----:B------:R-:W-:Y:S05]  /*7810*/  @!P0 BRA `(.L_x_126) ;  /* 0x0000000000408947 */ /* 0x000fea0003800000 */
[----:B------:R-:W4:Y:S01]  /*7820*/  LDCU.64 UR8, c[0x4][0x70] ;  /* 0x01000e00ff0877ac */ /* 0x000f220008000a00 */
[----:B--2---:R-:W-:Y:S01]  /*7830*/  MOV R3, 0x0 ;  /* 0x0000000000037802 */ /* 0x004fe20000000f00 */
[----:B------:R-:W-:Y:S02]  /*7840*/  HFMA2 R12, -RZ, RZ, 0, 5.9604644775390625e-08 ;  /* 0x00000001ff0c7431 */ /* 0x000fe400000001ff */
[----:B------:R-:W-:Y:S02]  /*7850*/  IMAD.MOV.U32 R8, RZ, RZ, 0x192 ;  /* 0x00000192ff087424 */ /* 0x000fe400078e00ff */
[----:B------:R-:W-:Y:S01]  /*7860*/  IMAD.MOV.U32 R13, RZ, RZ, RZ ;  /* 0x000000ffff0d7224 */ /* 0x000fe200078e00ff */
[----:B------:R-:W2:Y:S01]  /*7870*/  LDCU.64 UR6, c[0x4][0x78] ;  /* 0x01000f00ff0677ac */ /* 0x000ea20008000a00 */
[----:B------:R-:W1:Y:S01]  /*7880*/  LDC.64 R2, c[0x4][R3] ;  /* 0x0100000003027b82 */ /* 0x000e620000000a00 */
[----:B------:R-:W5:Y:S01]  /*7890*/  LDCU.64 UR4, c[0x4][0x10] ;  /* 0x01000200ff0477ac */ /* 0x000f620008000a00 */
[----:B----4-:R-:W-:Y:S01]  /*78a0*/  MOV R5, UR9 ;  /* 0x0000000900057c02 */ /* 0x010fe20008000f00 */
[----:B------:R-:W-:Y:S01]  /*78b0*/  IMAD.U32 R4, RZ, RZ, UR8 ;  /* 0x00000008ff047e24 */ /* 0x000fe2000f8e00ff */
[----:B--2---:R-:W-:Y:S01]  /*78c0*/  MOV R7, UR7 ;  /* 0x0000000700077c02 */ /* 0x004fe20008000f00 */
[----:B------:R-:W-:Y:S01]  /*78d0*/  IMAD.U32 R6, RZ, RZ, UR6 ;  /* 0x00000006ff067e24 */ /* 0x000fe2000f8e00ff */
[----:B-----5:R-:W-:Y:S01]  /*78e0*/  MOV R11, UR5 ;  /* 0x00000005000b7c02 */ /* 0x020fe20008000f00 */
[----:B------:R-:W-:Y:S02]  /*78f0*/  IMAD.U32 R10, RZ, RZ, UR4 ;  /* 0x00000004ff0a7e24 */ /* 0x000fe4000f8e00ff */
[----:B------:R-:W-:Y:S07]  /*7900*/  LEPC R20, `(.L_x_126) ;  /* 0x000000001014794e */ /* 0x000fee0000000000 */
[----:B-1-3--:R-:W-:Y:S05]  /*7910*/  CALL.ABS.NOINC R2 ;  /* 0x0000000002007343 */ /* 0x00afea0003c00000 */
.L_x_126:
[----:B------:R-:W-:Y:S01]  /*7920*/  ISETP.NE.AND P0, PT, R72, RZ, PT ;  /* 0x000000ff4800720c */ /* 0x000fe20003f05270 */
[----:B------:R-:W-:Y:S05]  /*7930*/  WARPSYNC.ALL ;  /* 0x0000000000007948 */ /* 0x000fea0003800000 */
[----:B------:R-:W-:Y:S01]  /*7940*/  R2UR UR4, R34 ;  /* 0x00000000220472ca */ /* 0x000fe200000e0000 */
[----:B------:R-:W-:Y:S01]  /*7950*/  BSSY.RECONVERGENT B0, `(.L_x_127) ;  /* 0x0000052000007945 */ /* 0x000fe20003800200 */
[----:B------:R-:W-:Y:S02]  /*7960*/  R2UR UR5, R79 ;  /* 0x000000004f0572ca */ /* 0x000fe400000e0000 */
[C---:B-1----:R-:W-:Y:S02]  /*7970*/  SHF.L.U32 R20, R40.reuse, 0x10, RZ ;  /* 0x0000001028147819 */ /* 0x042fe400000006ff */
[----:B------:R-:W-:Y:S02]  /*7980*/  LOP3.LUT R36, R40, 0xffff0000, RZ, 0xc0, !PT ;  /* 0xffff000028247812 */ /* 0x000fe400078ec0ff */
[C---:B------:R-:W-:Y:S02]  /*7990*/  SHF.L.U32 R21, R41.reuse, 0x10, RZ ;  /* 0x0000001029157819 */ /* 0x040fe400000006ff */
[----:B------:R-:W-:Y:S02]  /*79a0*/  LOP3.LUT R38, R41, 0xffff0000, RZ, 0xc0, !PT ;  /* 0xffff000029267812 */ /* 0x000fe400078ec0ff */
[C---:B------:R-:W-:Y:S01]  /*79b0*/  SHF.L.U32 R37, R42.reuse, 0x10, RZ ;  /* 0x000000102a257819 */ /* 0x040fe200000006ff */
[----:B------:R-:W1:Y:S01]  /*79c0*/  LDTM.16dp256bit.x4 R4, tmem[UR4+0x60] ;  /* 0x00006004000479ee */ /* 0x000e620008120000 */
[----:B------:R-:W-:Y:S01]  /*79d0*/  LOP3.LUT R40, R42, 0xffff0000, RZ, 0xc0, !PT ;  /* 0xffff00002a287812 */ /* 0x000fe200078ec0ff */
[----:B------:R-:W-:Y:S01]  /*79e0*/  NOP ;  /* 0x0000000000007918 */ /* 0x000fe20000000000 */
[C---:B------:R-:W-:Y:S01]  /*79f0*/  SHF.L.U32 R39, R43.reuse, 0x10, RZ ;  /* 0x000000102b277819 */ /* 0x040fe200000006ff */
[----:B------:R-:W-:Y:S01]  /*7a00*/  UIADD3 UR5, UPT, UPT, UR5, 0x110, URZ ;  /* 0x0000011005057890 */ /* 0x000fe2000fffe0ff */
[----:B------:R-:W-:Y:S02]  /*7a10*/  LOP3.LUT R41, R43, 0xffff0000, RZ, 0xc0, !PT ;  /* 0xffff00002b297812 */ /* 0x000fe400078ec0ff */
[C---:B------:R-:W-:Y:S01]  /*7a20*/  SHF.L.U32 R42, R48.reuse, 0x10, RZ ;  /* 0x00000010302a7819 */ /* 0x040fe200000006ff */
[----:B------:R-:W-:Y:S01]  /*7a30*/  UPRMT UR5, UR37, 0x654, UR5 ;  /* 0x0000065425057896 */ /* 0x000fe20008000005 */
[----:B------:R-:W-:Y:S02]  /*7a40*/  LOP3.LUT R43, R48, 0xffff0000, RZ, 0xc0, !PT ;  /* 0xffff0000302b7812 */ /* 0x000fe400078ec0ff */
[C---:B------:R-:W-:Y:S02]  /*7a50*/  SHF.L.U32 R44, R49.reuse, 0x10, RZ ;  /* 0x00000010312c7819 */ /* 0x040fe400000006ff */
[----:B------:R-:W-:Y:S02]  /*7a60*/  LOP3.LUT R46, R49, 0xffff0000, RZ, 0xc0, !PT ;  /* 0xffff0000312e7812 */ /* 0x000fe400078ec0ff */
[C---:B------:R-:W-:Y:S02]  /*7a70*/  SHF.L.U32 R45, R50.reuse, 0x10, RZ ;  /* 0x00000010322d7819 */ /* 0x040fe400000006ff */
[----:B-1----:R-:W-:Y:S01]  /*7a80*/  SYNCS.ARRIVE.TRANS64.RED.A1T0 RZ, [UR5], RZ ;  /* 0x000000ffffff79a7 */ /* 0x002fe20008100405 */
[----:B------:R-:W-:Y:S02]  /*7a90*/  LOP3.LUT R48, R50, 0xffff0000, RZ, 0xc0, !PT ;  /* 0xffff000032307812 */ /* 0x000fe400078ec0ff */
[C---:B------:R-:W-:Y:S02]  /*7aa0*/  SHF.L.U32 R47, R51.reuse, 0x10, RZ ;  /* 0x00000010332f7819 */ /* 0x040fe400000006ff */
[----:B------:R-:W-:Y:S01]  /*7ab0*/  LOP3.LUT R50, R51, 0xffff0000, RZ, 0xc0, !PT ;  /* 0xffff000033327812 */ /* 0x000fe200078ec0ff */
[C---:B------:R-:W-:Y:S01]  /*7ac0*/  FMUL R4, R33.reuse, R4 ;  /* 0x0000000421047220 */ /* 0x040fe20000400000 */
[C---:B------:R-:W-:Y:S01]  /*7ad0*/  FMUL R5, R33.reuse, R5 ;  /* 0x0000000521057220 */ /* 0x040fe20000400000 */
[C---:B------:R-:W-:Y:S01]  /*7ae0*/  FMUL R6, R33.reuse, R6 ;  /* 0x0000000621067220 */ /* 0x040fe20000400000 */
[----:B------:R-:W-:Y:S01]  /*7af0*/  FMUL R7, R33, R7 ;  /* 0x0000000721077220 */ /* 0x000fe20000400000 */
[C---:B------:R-:W-:Y:S01]  /*7b00*/  FFMA R4, R35.reuse, R20, R4 ;  /* 0x0000001423047223 */ /* 0x040fe20000000004 */
[C---:B------:R-:W-:Y:S01]  /*7b10*/  FFMA R5, R35.reuse, R36, R5 ;  /* 0x0000002423057223 */ /* 0x040fe20000000005 */
[C---:B------:R-:W-:Y:S01]  /*7b20*/  FFMA R6, R35.reuse, R21, R6 ;  /* 0x0000001523067223 */ /* 0x040fe20000000006 */
[----:B------:R-:W-:Y:S01]  /*7b30*/  FFMA R7, R35, R38, R7 ;  /* 0x0000002623077223 */ /* 0x000fe20000000007 */
[C---:B------:R-:W-:Y:S01]  /*7b40*/  FMUL R8, R33.reuse, R8 ;  /* 0x0000000821087220 */ /* 0x040fe20000400000 */
[----:B------:R-:W-:Y:S01]  /*7b50*/  FMUL R9, R33, R9 ;  /* 0x0000000921097220 */ /* 0x000fe20000400000 */
[----:B---3--:R-:W-:Y:S01]  /*7b60*/  F2FP.BF16.F32.PACK_AB R80, R5, R4 ;  /* 0x000000040550723e */ /* 0x008fe200000010ff */
[----:B------:R-:W-:Y:S01]  /*7b70*/  FMUL R0, R33, R10 ;  /* 0x0000000a21007220 */ /* 0x000fe20000400000 */
[----:B------:R-:W-:Y:S01]  /*7b80*/  F2FP.BF16.F32.PACK_AB R81, R7, R6 ;  /* 0x000000060751723e */ /* 0x000fe200000010ff */
[C---:B------:R-:W-:Y:S01]  /*7b90*/  FFMA R8, R35.reuse, R37, R8 ;  /* 0x0000002523087223 */ /* 0x040fe20000000008 */
[----:B------:R-:W-:Y:S01]  /*7ba0*/  FFMA R9, R35, R40, R9 ;  /* 0x0000002823097223 */ /* 0x000fe20000000009 */
[C---:B------:R-:W-:Y:S01]  /*7bb0*/  FMUL R2, R33.reuse, R11 ;  /* 0x0000000b21027220 */ /* 0x040fe20000400000 */
[C---:B--2---:R-:W-:Y:S01]  /*7bc0*/  FMUL R3, R33.reuse, R12 ;  /* 0x0000000c21037220 */ /* 0x044fe20000400000 */
[----:B------:R-:W-:Y:S01]  /*7bd0*/  FMUL R10, R33, R13 ;  /* 0x0000000d210a7220 */ /* 0x000fe20000400000 */
[----:B------:R-:W-:Y:S01]  /*7be0*/  FFMA R0, R35, R39, R0 ;  /* 0x0000002723007223 */ /* 0x000fe20000000000 */
        /* <DEDUP_REMOVED lines=40> */
.L_x_128:
[----:B------:R-:W-:Y:S05]  /*7e70*/  BSYNC.RECONVERGENT B0 ;  /* 0x0000000000007941 */ /* 0x000fea0003800200 */
.L_x_127:
[----:B------:R-:W-:Y:S01]  /*7e80*/  BAR.SYNC.DEFER_BLOCKING 0x1, 0x80 ;  /* 0x0042000000007b1d */ /* 0x000fe20000010000 */
[----:B------:R-:W-:Y:S01]  /*7e90*/  UISETP.NE.AND UP0, UPT, UR49, -0x4, UPT ;  /* 0xfffffffc3100788c */ /* 0x000fe2000bf05270 */
[----:B------:R-:W-:Y:S08]  /*7ea0*/  IADD3 R0, PT, PT, R30, 0x1, RZ ;  /* 0x000000011e007810 */ /* 0x000ff00007ffe0ff */
[----:B------:R-:W-:Y:S05]  /*7eb0*/  BRA.U !UP0, `(.L_x_129) ;  /* 0x0000000108287547 */ /* 0x000fea000b800000 */
[----:B------:R-:W-:Y:S01]  /*7ec0*/  ISETP.NE.AND P0, PT, R76, RZ, PT ;  /* 0x000000ff4c00720c */ /* 0x000fe20003f05270 */
[----:B------:R-:W-:Y:S01]  /*7ed0*/  IMAD.U32 R3, RZ, RZ, UR51 ;  /* 0x00000033ff037e24 */ /* 0x000fe2000f8e00ff */
[----:B------:R-:W-:Y:S01]  /*7ee0*/  UIADD3 UR51, UPT, UPT, UR51, 0x1, URZ ;  /* 0x0000000133337890 */ /* 0x000fe2000fffe0ff */
[----:B------:R-:W-:Y:S03]  /*7ef0*/  IMAD.U32 R2, RZ, RZ, UR37 ;  /* 0x00000025ff027e24 */ /* 0x000fe6000f8e00ff */
[----:B------:R-:W-:Y:S04]  /*7f00*/  UISETP.NE.AND UP0, UPT, UR51, 0x4, UPT ;  /* 0x000000043300788c */ /* 0x000fe8000bf05270 */
[----:B------:R-:W-:Y:S03]  /*7f10*/  USEL UR51, UR51, URZ, UP0 ;  /* 0x000000ff33337287 */ /* 0x000fe60008000000 */
[----:B------:R-:W-:Y:S05]  /*7f20*/  @P0 LEA R3, R3, UR48, 0x3 ;  /* 0x0000003003030c11 */ /* 0x000fea000f8e18ff */
[----:B------:R-:W-:Y:S05]  /*7f30*/  @P0 VIADD R3, R3, 0xa0 ;  /* 0x000000a003030836 */ /* 0x000fea0000000000 */
[----:B------:R-:W-:Y:S04]  /*7f40*/  @P0 PRMT R2, R2, 0x654, R3 ;  /* 0x0000065402020816 */ /* 0x000fe80000000003 */
[----:B------:R2:W-:Y:S03]  /*7f50*/  @P0 SYNCS.ARRIVE.TRANS64.RED.A1T0 RZ, [R2+URZ], RZ ;  /* 0x000000ff02ff09a7 */ /* 0x0005e600081004ff */
.L_x_129:
[----:B------:R-:W-:Y:S01]  /*7f60*/  ISETP.NE.AND P2, PT, R73, RZ, PT ;  /* 0x000000ff4900720c */ /* 0x000fe20003f45270 */
[----:B------:R-:W-:Y:S01]  /*7f70*/  UIADD3 UR49, UPT, UPT, UR49, 0x4, URZ ;  /* 0x0000000431317890 */ /* 0x000fe2000fffe0ff */
[----:B------:R-:W-:Y:S01]  /*7f80*/  ISETP.NE.AND P0, PT, R75, 0x2, PT ;  /* 0x000000024b00780c */ /* 0x000fe20003f05270 */
[----:B------:R-:W-:Y:S01]  /*7f90*/  IMAD.IADD R20, R29, 0x1, R58 ;  /* 0x000000011d147824 */ /* 0x000fe200078e023a */
[----:B------:R-:W-:Y:S01]  /*7fa0*/  ISETP.NE.AND P1, PT, R0, 0x4, PT ;  /* 0x000000040000780c */ /* 0x000fe20003f25270 */
[----:B------:R-:W-:Y:S01]  /*7fb0*/  IMAD.IADD R21, R31, 0x1, R60 ;  /* 0x000000011f157824 */ /* 0x000fe200078e023c */
[----:B------:R-:W-:Y:S02]  /*7fc0*/  SEL R3, RZ, 0x1, P0 ;  /* 0x00000001ff037807 */ /* 0x000fe40000000000 */
[----:B--2---:R-:W-:Y:S02]  /*7fd0*/  SEL R2, RZ, 0x1, P1 ;  /* 0x00000001ff027807 */ /* 0x004fe40000800000 */
[----:B------:R-:W-:Y:S02]  /*7fe0*/  LOP3.LUT R68, R68, R3, RZ, 0x3c, !PT ;  /* 0x0000000344447212 */ /* 0x000fe400078e3cff */
[----:B------:R-:W-:Y:S02]  /*7ff0*/  LOP3.LUT R69, R69, R2, RZ, 0x3c, !PT ;  /* 0x0000000245457212 */ /* 0x000fe400078e3cff */
[----:B------:R-:W-:Y:S02]  /*8000*/  @P2 R2UR UR36, R67 ;  /* 0x00000000432422ca */ /* 0x000fe400000e0000 */
[----:B------:R-:W-:Y:S02]  /*8010*/  SEL R75, R75, RZ, P0 ;  /* 0x000000ff4b4b7207 */ /* 0x000fe40000000000 */
[----:B------:R-:W-:Y:S01]  /*8020*/  SEL R30, R0, RZ, P1 ;  /* 0x000000ff001e7207 */ /* 0x000fe20000800000 */
[----:B------:R-:W-:Y:S10]  /*8030*/  @P2 BRA `(.L_x_130) ;  /* 0xffffffd000182947 */ /* 0x000ff4000383ffff */
[----:B------:R-:W-:-:S09]  /*8040*/  UISETP.NE.AND UP0, UPT, UR50, URZ, UPT ;  /* 0x000000ff3200728c */ /* 0x000fd2000bf05270 */
[----:B------:R-:W-:Y:S05]  /*8050*/  BRA.U !UP0, `(.L_x_131) ;  /* 0x0000000108487547 */ /* 0x000fea000b800000 */
[----:B------:R-:W2:Y:S02]  /*8060*/  LDCU.64 UR4, c[0x0][0x890] ;  /* 0x00011200ff0477ac */ /* 0x000ea40008000a00 */
[----:B--2---:R-:W-:-:S04]  /*8070*/  UISETP.NE.U32.AND UP0, UPT, UR4, URZ, UPT ;  /* 0x000000ff0400728c */ /* 0x004fc8000bf05070 */
[----:B------:R-:W-:-:S09]  /*8080*/  UISETP.NE.AND.EX UP0, UPT, UR5, URZ, UPT, UP0 ;  /* 0x000000ff0500728c */ /* 0x000fd2000bf05300 */
[----:B------:R-:W-:Y:S05]  /*8090*/  BRA.U UP0, `(.L_x_132) ;  /* 0x00000001000c7547 */ /* 0x000fea000b800000 */
[----:B------:R-:W-:-:S13]  /*80a0*/  FSETP.NEU.AND P0, PT, R35, RZ, PT ;  /* 0x000000ff2300720b */ /* 0x000fda0003f0d000 */
[----:B------:R-:W-:Y:S05]  /*80b0*/  @!P0 EXIT ;  /* 0x000000000000894d */ /* 0x000fea0003800000 */
[----:B------:R-:W-:Y:S05]  /*80c0*/  BRA `(.L_x_131) ;  /* 0x00000000002c7947 */ /* 0x000fea0003800000 */
.L_x_132:
[----:B------:R-:W-:Y:S01]  /*80d0*/  ISETP.NE.AND P0, PT, R74, RZ, PT ;  /* 0x000000ff4a00720c */ /* 0x000fe20003f05270 */
[----:B------:R-:W-:-:S12]  /*80e0*/  BSSY.RECONVERGENT B0, `(.L_x_131) ;  /* 0x0000009000007945 */ /* 0x000fd80003800200 */
[----:B------:R-:W-:Y:S05]  /*80f0*/  @P0 BRA `(.L_x_133) ;  /* 0x0000000000140947 */ /* 0x000fea0003800000 */
[----:B------:R-:W2:Y:S02]  /*8100*/  LDCU.64 UR4, c[0x0][0x888] ;  /* 0x00011100ff0477ac */ /* 0x000ea40008000a00 */
[----:B--2---:R-:W-:-:S04]  /*8110*/  ISETP.NE.U32.AND P0, PT, RZ, UR4, PT ;  /* 0x00000004ff007c0c */ /* 0x004fc8000bf05070 */
[----:B------:R-:W-:-:S13]  /*8120*/  ISETP.NE.AND.EX P0, PT, RZ, UR5, PT, P0 ;  /* 0x00000005ff007c0c */ /* 0x000fda000bf05300 */
[----:B------:R-:W-:Y:S05]  /*8130*/  @!P0 EXIT ;  /* 0x000000000000894d */ /* 0x000fea0003800000 */
[----:B------:R-:W-:Y:S05]  /*8140*/  BRA `(.L_x_134) ;  /* 0x0000000000087947 */ /* 0x000fea0003800000 */
.L_x_133:
[----:B------:R-:W-:-:S13]  /*8150*/  FSETP.NEU.AND P0, PT, R35, RZ, PT ;  /* 0x000000ff2300720b */ /* 0x000fda0003f0d000 */
[----:B------:R-:W-:Y:S05]  /*8160*/  @!P0 EXIT ;  /* 0x000000000000894d */ /* 0x000fea0003800000 */
.L_x_134:
[----:B------:R-:W-:Y:S05]  /*8170*/  BSYNC.RECONVERGENT B0 ;  /* 0x0000000000007941 */ /* 0x000fea0003800200 */
.L_x_131:
[----:B------:R-:W-:Y:S01]  /*8180*/  ULEA UR4, UR51, UR48, 0x3 ;  /* 0x0000003033047291 */ /* 0x000fe2000f8e18ff */
[----:B------:R-:W-:-:S04]  /*8190*/  DEPBAR.LE SB0, 0x0 ;  /* 0x000080000000791a */ /* 0x000fc80000000000 */
[----:B------:R-:W-:-:S04]  /*81a0*/  UIADD3 UR4, UPT, UPT, UR4, 0xa0, URZ ;  /* 0x000000a004047890 */ /* 0x000fc8000fffe0ff */
[----:B------:R-:W-:-:S09]  /*81b0*/  UPRMT UR4, UR37, 0x654, UR4 ;  /* 0x0000065425047896 */ /* 0x000fd20008000004 */
[----:B------:R-:W-:Y:S01]  /*81c0*/  SYNCS.ARRIVE.TRANS64.RED.A1T0 RZ, [UR4], RZ ;  /* 0x000000ffffff79a7 */ /* 0x000fe20008100404 */
[----:B------:R-:W-:Y:S05]  /*81d0*/  EXIT ;  /* 0x000000000000794d */ /* 0x000fea0003800000 */
.L_x_19:
[----:B--2---:R2:W1:Y:S02]  /*81e0*/  SYNCS.PHASECHK.TRANS64.TRYWAIT P0, [R3+URZ+0x140], R2 ;  /* 0x00014002030075a7 */ /* 0x00446400080011ff */
[----:B-1----:R-:W-:Y:S05]  /*81f0*/  @!P0 NANOSLEEP.SYNCS 0x989680 ;  /* 0x009896800000895d */ /* 0x002fea0003900000 */
[----:B------:R-:W1:Y:S02]  /*8200*/  @!P0 SYNCS.PHASECHK.TRANS64 P0, [R3+URZ+0x140], R2 ;  /* 0x00014002030085a7 */ /* 0x000e6400080010ff */
[----:B-1----:R-:W-:Y:S05]  /*8210*/  @!P0 BRA `(.L_x_19) ;  /* 0xfffffffc00f08947 */ /* 0x002fea000383ffff */
[----:B------:R-:W-:Y:S05]  /*8220*/  BRA `(.L_x_135) ;  /* 0xffffff9400107947 */ /* 0x000fea000383ffff */
.L_x_22:
[----:B-1----:R-:W-:-:S07]  /*8230*/  MOV R2, UR33 ;  /* 0x0000002100027c02 */ /* 0x002fce0008000f00 */
.L_x_136:
[----:B-1----:R1:W2:Y:S02]  /*8240*/  SYNCS.PHASECHK.TRANS64.TRYWAIT P0, [R2+URZ+0x40], R5 ;  /* 0x00004005020075a7 */ /* 0x0022a400080011ff */
[----:B--2---:R-:W-:Y:S05]  /*8250*/  @!P0 NANOSLEEP.SYNCS 0x989680 ;  /* 0x009896800000895d */ /* 0x004fea0003900000 */
[----:B------:R-:W2:Y:S02]  /*8260*/  @!P0 SYNCS.PHASECHK.TRANS64 P0, [R2+URZ+0x40], R5 ;  /* 0x00004005020085a7 */ /* 0x000ea400080010ff */
[----:B--2---:R-:W-:Y:S05]  /*8270*/  @!P0 BRA `(.L_x_136) ;  /* 0xfffffffc00f08947 */ /* 0x004fea000383ffff */
[----:B------:R-:W-:Y:S05]  /*8280*/  BRA `(.L_x_21) ;  /* 0xffffff9400647947 */ /* 0x000fea000383ffff */
.L_x_28:
[----:B-1----:R-:W-:-:S07]  /*8290*/  MOV R2, UR25 ;  /* 0x0000001900027c02 */ /* 0x002fce0008000f00 */
.L_x_137:
[----:B-1----:R1:W2:Y:S02]  /*82a0*/  SYNCS.PHASECHK.TRANS64.TRYWAIT P0, [R2+URZ+0x40], R5 ;  /* 0x00004005020075a7 */ /* 0x0022a400080011ff */
[----:B--2---:R-:W-:Y:S05]  /*82b0*/  @!P0 NANOSLEEP.SYNCS 0x989680 ;  /* 0x009896800000895d */ /* 0x004fea0003900000 */
[----:B------:R-:W2:Y:S02]  /*82c0*/  @!P0 SYNCS.PHASECHK.TRANS64 P0, [R2+URZ+0x40], R5 ;  /* 0x00004005020085a7 */ /* 0x000ea400080010ff */
[----:B--2---:R-:W-:Y:S05]  /*82d0*/  @!P0 BRA `(.L_x_137) ;  /* 0xfffffffc00f08947 */ /* 0x004fea000383ffff */
[----:B------:R-:W-:Y:S05]  /*82e0*/  BRA `(.L_x_27) ;  /* 0xffffff9800247947 */ /* 0x000fea000383ffff */
.L_x_32:
[----:B-1----:R1:W2:Y:S02]  /*82f0*/  SYNCS.PHASECHK.TRANS64.TRYWAIT P0, [R2+URZ+0xd0], R3 ;  /* 0x0000d003020075a7 */ /* 0x0022a400080011ff */
[----:B--2---:R-:W-:Y:S05]  /*8300*/  @!P0 NANOSLEEP.SYNCS 0x989680 ;  /* 0x009896800000895d */ /* 0x004fea0003900000 */
[----:B------:R-:W2:Y:S02]  /*8310*/  @!P0 SYNCS.PHASECHK.TRANS64 P0, [R2+URZ+0xd0], R3 ;  /* 0x0000d003020085a7 */ /* 0x000ea400080010ff */
[----:B--2---:R-:W-:Y:S05]  /*8320*/  @!P0 BRA `(.L_x_32) ;  /* 0xfffffffc00f08947 */ /* 0x004fea000383ffff */
[----:B------:R-:W-:Y:S05]  /*8330*/  BRA `(.L_x_138) ;  /* 0xffffff9800c87947 */ /* 0x000fea000383ffff */
.L_x_36:
[----:B----4-:R-:W-:-:S07]  /*8340*/  MOV R0, UR5 ;  /* 0x0000000500007c02 */ /* 0x010fce0008000f00 */
.L_x_139:
[----:B-1----:R1:W2:Y:S02]  /*8350*/  SYNCS.PHASECHK.TRANS64.TRYWAIT P0, [R0+URZ], R3 ;  /* 0x00000003000075a7 */ /* 0x0022a400080011ff */
[----:B--2---:R-:W-:Y:S05]  /*8360*/  @!P0 NANOSLEEP.SYNCS 0x989680 ;  /* 0x009896800000895d */ /* 0x004fea0003900000 */
[----:B------:R-:W2:Y:S02]  /*8370*/  @!P0 SYNCS.PHASECHK.TRANS64 P0, [R0+URZ], R3 ;  /* 0x00000003000085a7 */ /* 0x000ea400080010ff */
[----:B--2---:R-:W-:Y:S05]  /*8380*/  @!P0 BRA `(.L_x_139) ;  /* 0xfffffffc00f08947 */ /* 0x004fea000383ffff */
[----:B------:R-:W-:Y:S05]  /*8390*/  BRA `(.L_x_140) ;  /* 0xffffffa000387947 */ /* 0x000fea000383ffff */
.L_x_37:
[----:B----4-:R-:W-:-:S07]  /*83a0*/  MOV R0, UR5 ;  /* 0x0000000500007c02 */ /* 0x010fce0008000f00 */
.L_x_141:
[----:B-1----:R1:W2:Y:S02]  /*83b0*/  SYNCS.PHASECHK.TRANS64.TRYWAIT P0, [R0+URZ], R3 ;  /* 0x00000003000075a7 */ /* 0x0022a400080011ff */
[----:B--2---:R-:W-:Y:S05]  /*83c0*/  @!P0 NANOSLEEP.SYNCS 0x989680 ;  /* 0x009896800000895d */ /* 0x004fea0003900000 */
[----:B------:R-:W2:Y:S02]  /*83d0*/  @!P0 SYNCS.PHASECHK.TRANS64 P0, [R0+URZ], R3 ;  /* 0x00000003000085a7 */ /* 0x000ea400080010ff */
[----:B--2---:R-:W-:Y:S05]  /*83e0*/  @!P0 BRA `(.L_x_141) ;  /* 0xfffffffc00f08947 */ /* 0x004fea000383ffff */
[----:B------:R-:W-:Y:S05]  /*83f0*/  BRA `(.L_x_142) ;  /* 0xffffffa000447947 */ /* 0x000fea000383ffff */
.L_x_38:
[----:B----4-:R-:W-:-:S07]  /*8400*/  MOV R0, UR5 ;  /* 0x0000000500007c02 */ /* 0x010fce0008000f00 */
.L_x_143:
[----:B-1----:R1:W2:Y:S02]  /*8410*/  SYNCS.PHASECHK.TRANS64.TRYWAIT P0, [R0+URZ], R3 ;  /* 0x00000003000075a7 */ /* 0x0022a400080011ff */
[----:B--2---:R-:W-:Y:S05]  /*8420*/  @!P0 NANOSLEEP.SYNCS 0x989680 ;  /* 0x009896800000895d */ /* 0x004fea0003900000 */
[----:B------:R-:W2:Y:S02]  /*8430*/  @!P0 SYNCS.PHASECHK.TRANS64 P0, [R0+URZ], R3 ;  /* 0x00000003000085a7 */ /* 0x000ea400080010ff */
[----:B--2---:R-:W-:Y:S05]  /*8440*/  @!P0 BRA `(.L_x_143) ;  /* 0xfffffffc00f08947 */ /* 0x004fea000383ffff */
[----:B------:R-:W-:Y:S05]  /*8450*/  BRA `(.L_x_144) ;  /* 0xffffffa000507947 */ /* 0x000fea000383ffff */
.L_x_39:
[----:B----4-:R-:W-:-:S07]  /*8460*/  MOV R0, UR5 ;  /* 0x0000000500007c02 */ /* 0x010fce0008000f00 */
.L_x_145:
[----:B-1----:R1:W2:Y:S02]  /*8470*/  SYNCS.PHASECHK.TRANS64.TRYWAIT P0, [R0+URZ], R3 ;  /* 0x00000003000075a7 */ /* 0x0022a400080011ff */
[----:B--2---:R-:W-:Y:S05]  /*8480*/  @!P0 NANOSLEEP.SYNCS 0x989680 ;  /* 0x009896800000895d */ /* 0x004fea0003900000 */
[----:B------:R-:W2:Y:S02]  /*8490*/  @!P0 SYNCS.PHASECHK.TRANS64 P0, [R0+URZ], R3 ;  /* 0x00000003000085a7 */ /* 0x000ea400080010ff */
[----:B--2---:R-:W-:Y:S05]  /*84a0*/  @!P0 BRA `(.L_x_145) ;  /* 0xfffffffc00f08947 */ /* 0x004fea000383ffff */
[----:B------:R-:W-:Y:S05]  /*84b0*/  BRA `(.L_x_146) ;  /* 0xffffffa0005c7947 */ /* 0x000fea000383ffff */
.L_x_40:
[----:B----4-:R-:W-:-:S07]  /*84c0*/  MOV R0, UR5 ;  /* 0x0000000500007c02 */ /* 0x010fce0008000f00 */
.L_x_147:
[----:B-1----:R1:W2:Y:S02]  /*84d0*/  SYNCS.PHASECHK.TRANS64.TRYWAIT P0, [R0+URZ], R3 ;  /* 0x00000003000075a7 */ /* 0x0022a400080011ff */
[----:B--2---:R-:W-:Y:S05]  /*84e0*/  @!P0 NANOSLEEP.SYNCS 0x989680 ;  /* 0x009896800000895d */ /* 0x004fea0003900000 */
[----:B------:R-:W2:Y:S02]  /*84f0*/  @!P0 SYNCS.PHASECHK.TRANS64 P0, [R0+URZ], R3 ;  /* 0x00000003000085a7 */ /* 0x000ea400080010ff */
[----:B--2---:R-:W-:Y:S05]  /*8500*/  @!P0 BRA `(.L_x_147) ;  /* 0xfffffffc00f08947 */ /* 0x004fea000383ffff */
[----:B------:R-:W-:Y:S05]  /*8510*/  BRA `(.L_x_148) ;  /* 0xffffffa000687947 */ /* 0x000fea000383ffff */
.L_x_41:
[----:B----4-:R-:W-:-:S07]  /*8520*/  MOV R0, UR5 ;  /* 0x0000000500007c02 */ /* 0x010fce0008000f00 */
.L_x_149:
[----:B-1----:R1:W2:Y:S02]  /*8530*/  SYNCS.PHASECHK.TRANS64.TRYWAIT P0, [R0+URZ], R3 ;  /* 0x00000003000075a7 */ /* 0x0022a400080011ff */
[----:B--2---:R-:W-:Y:S05]  /*8540*/  @!P0 NANOSLEEP.SYNCS 0x989680 ;  /* 0x009896800000895d */ /* 0x004fea0003900000 */
[----:B------:R-:W2:Y:S02]  /*8550*/  @!P0 SYNCS.PHASECHK.TRANS64 P0, [R0+URZ], R3 ;  /* 0x00000003000085a7 */ /* 0x000ea400080010ff */
[----:B--2---:R-:W-:Y:S05]  /*8560*/  @!P0 BRA `(.L_x_149) ;  /* 0xfffffffc00f08947 */ /* 0x004fea000383ffff */
[----:B------:R-:W-:Y:S05]  /*8570*/  BRA `(.L_x_150) ;  /* 0xffffffa000747947 */ /* 0x000fea000383ffff */
.L_x_42:
[----:B----4-:R-:W-:-:S07]  /*8580*/  MOV R0, UR5 ;  /* 0x0000000500007c02 */ /* 0x010fce0008000f00 */
.L_x_151:
[----:B-1----:R1:W2:Y:S02]  /*8590*/  SYNCS.PHASECHK.TRANS64.TRYWAIT P0, [R0+URZ], R3 ;  /* 0x00000003000075a7 */ /* 0x0022a400080011ff */
[----:B--2---:R-:W-:Y:S05]  /*85a0*/  @!P0 NANOSLEEP.SYNCS 0x989680 ;  /* 0x009896800000895d */ /* 0x004fea0003900000 */
[----:B------:R-:W2:Y:S02]  /*85b0*/  @!P0 SYNCS.PHASECHK.TRANS64 P0, [R0+URZ], R3 ;  /* 0x00000003000085a7 */ /* 0x000ea400080010ff */
[----:B--2---:R-:W-:Y:S05]  /*85c0*/  @!P0 BRA `(.L_x_151) ;  /* 0xfffffffc00f08947 */ /* 0x004fea000383ffff */
[----:B------:R-:W-:Y:S05]  /*85d0*/  BRA `(.L_x_152) ;  /* 0xffffffa000807947 */ /* 0x000fea000383ffff */
.L_x_45:
[----:B-1----:R1:W2:Y:S02]  /*85e0*/  SYNCS.PHASECHK.TRANS64.TRYWAIT P0, [R0+URZ+0x130], R5 ;  /* 0x00013005000075a7 */ /* 0x0022a400080011ff */
[----:B--2---:R-:W-:Y:S05]  /*85f0*/  @!P0 NANOSLEEP.SYNCS 0x989680 ;  /* 0x009896800000895d */ /* 0x004fea0003900000 */
[----:B------:R-:W2:Y:S02]  /*8600*/  @!P0 SYNCS.PHASECHK.TRANS64 P0, [R0+URZ+0x130], R5 ;  /* 0x00013005000085a7 */ /* 0x000ea400080010ff */
[----:B--2---:R-:W-:Y:S05]  /*8610*/  @!P0 BRA `(.L_x_45) ;  /* 0xfffffffc00f08947 */ /* 0x004fea000383ffff */
[----:B------:R-:W-:Y:S05]  /*8620*/  BRA `(.L_x_153) ;  /* 0xffffffa000dc7947 */ /* 0x000fea000383ffff */
.L_x_46:
[----:B------:R-:W-:-:S07]  /*8630*/  MOV R0, UR5 ;  /* 0x0000000500007c02 */ /* 0x000fce0008000f00 */
.L_x_154:
[----:B-1----:R1:W2:Y:S02]  /*8640*/  SYNCS.PHASECHK.TRANS64.TRYWAIT P0, [R0+URZ+0xe0], R5 ;  /* 0x0000e005000075a7 */ /* 0x0022a400080011ff */
[----:B--2---:R-:W-:Y:S05]  /*8650*/  @!P0 NANOSLEEP.SYNCS 0x989680 ;  /* 0x009896800000895d */ /* 0x004fea0003900000 */
[----:B------:R-:W2:Y:S02]  /*8660*/  @!P0 SYNCS.PHASECHK.TRANS64 P0, [R0+URZ+0xe0], R5 ;  /* 0x0000e005000085a7 */ /* 0x000ea400080010ff */
[----:B--2---:R-:W-:Y:S05]  /*8670*/  @!P0 BRA `(.L_x_154) ;  /* 0xfffffffc00f08947 */ /* 0x004fea000383ffff */
[----:B------:R-:W-:Y:S05]  /*8680*/  BRA `(.L_x_155) ;  /* 0xffffffa000ec7947 */ /* 0x000fea000383ffff */
.L_x_47:
[----:B-1----:R1:W2:Y:S02]  /*8690*/  SYNCS.PHASECHK.TRANS64.TRYWAIT P1, [R0+URZ+0xd0], R5 ;  /* 0x0000d005000075a7 */ /* 0x0022a400080211ff */
[----:B--2---:R-:W-:Y:S05]  /*86a0*/  @!P1 NANOSLEEP.SYNCS 0x989680 ;  /* 0x009896800000995d */ /* 0x004fea0003900000 */
[----:B------:R-:W2:Y:S02]  /*86b0*/  @!P1 SYNCS.PHASECHK.TRANS64 P1, [R0+URZ+0xd0], R5 ;  /* 0x0000d005000095a7 */ /* 0x000ea400080210ff */
[----:B--2---:R-:W-:Y:S05]  /*86c0*/  @!P1 BRA `(.L_x_47) ;  /* 0xfffffffc00f09947 */ /* 0x004fea000383ffff */
[----:B------:R-:W-:Y:S05]  /*86d0*/  BRA `(.L_x_156) ;  /* 0xffffffa4001c7947 */ /* 0x000fea000383ffff */
.L_x_50:
[----:B------:R-:W-:-:S07]  /*86e0*/  MOV R0, UR5 ;  /* 0x0000000500007c02 */ /* 0x000fce0008000f00 */
.L_x_157:
[----:B-1----:R1:W2:Y:S02]  /*86f0*/  SYNCS.PHASECHK.TRANS64.TRYWAIT P0, [R0+URZ+0xe0], R3 ;  /* 0x0000e003000075a7 */ /* 0x0022a400080011ff */
[----:B--2---:R-:W-:Y:S05]  /*8700*/  @!P0 NANOSLEEP.SYNCS 0x989680 ;  /* 0x009896800000895d */ /* 0x004fea0003900000 */
[----:B------:R-:W2:Y:S02]  /*8710*/  @!P0 SYNCS.PHASECHK.TRANS64 P0, [R0+URZ+0xe0], R3 ;  /* 0x0000e003000085a7 */ /* 0x000ea400080010ff */
[----:B--2---:R-:W-:Y:S05]  /*8720*/  @!P0 BRA `(.L_x_157) ;  /* 0xfffffffc00f08947 */ /* 0x004fea000383ffff */
[----:B------:R-:W-:Y:S05]  /*8730*/  BRA `(.L_x_49) ;  /* 0xffffffa400707947 */ /* 0x000fea000383ffff */
.L_x_57:
[----:B-1----:R1:W2:Y:S02]  /*8740*/  SYNCS.PHASECHK.TRANS64.TRYWAIT P1, [R0+URZ+0xd0], R5 ;  /* 0x0000d005000075a7 */ /* 0x0022a400080211ff */
[----:B--2---:R-:W-:Y:S05]  /*8750*/  @!P1 NANOSLEEP.SYNCS 0x989680 ;  /* 0x009896800000995d */ /* 0x004fea0003900000 */
[----:B------:R-:W2:Y:S02]  /*8760*/  @!P1 SYNCS.PHASECHK.TRANS64 P1, [R0+URZ+0xd0], R5 ;  /* 0x0000d005000095a7 */ /* 0x000ea400080210ff */
[----:B--2---:R-:W-:Y:S05]  /*8770*/  @!P1 BRA `(.L_x_57) ;  /* 0xfffffffc00f09947 */ /* 0x004fea000383ffff */
[----:B------:R-:W-:Y:S05]  /*8780*/  BRA `(.L_x_158) ;  /* 0xffffffa800e07947 */ /* 0x000fea000383ffff */
.L_x_58:
[----:B------:R-:W-:-:S07]  /*8790*/  MOV R3, UR7 ;  /* 0x0000000700037c02 */ /* 0x000fce0008000f00 */
.L_x_159:
[----:B-1----:R1:W2:Y:S02]  /*87a0*/  SYNCS.PHASECHK.TRANS64.TRYWAIT P0, [R3+URZ+0x110], R0 ;  /* 0x00011000030075a7 */ /* 0x0022a400080011ff */
[----:B--2---:R-:W-:Y:S05]  /*87b0*/  @!P0 NANOSLEEP.SYNCS 0x989680 ;  /* 0x009896800000895d */ /* 0x004fea0003900000 */
[----:B------:R-:W2:Y:S02]  /*87c0*/  @!P0 SYNCS.PHASECHK.TRANS64 P0, [R3+URZ+0x110], R0 ;  /* 0x00011000030085a7 */ /* 0x000ea400080010ff */
[----:B--2---:R-:W-:Y:S05]  /*87d0*/  @!P0 BRA `(.L_x_159) ;  /* 0xfffffffc00f08947 */ /* 0x004fea000383ffff */
[----:B------:R-:W-:Y:S05]  /*87e0*/  BRA `(.L_x_160) ;  /* 0xffffffac00307947 */ /* 0x000fea000383ffff */
.L_x_61:
[----:B------:R-:W-:Y:S07]  /*87f0*/  MOV R0, UR6 ;  /* 0x0000000600007c02 */ /* 0x000fee0008000f00 */
.L_x_161:
[----:B-1----:R1:W2:Y:S02]  /*8800*/  SYNCS.PHASECHK.TRANS64.TRYWAIT P0, [R0+URZ], R3 ;  /* 0x00000003000075a7 */ /* 0x0022a400080011ff */
[----:B--2---:R-:W-:Y:S05]  /*8810*/  @!P0 NANOSLEEP.SYNCS 0x989680 ;  /* 0x009896800000895d */ /* 0x004fea0003900000 */
[----:B------:R-:W2:Y:S02]  /*8820*/  @!P0 SYNCS.PHASECHK.TRANS64 P0, [R0+URZ], R3 ;  /* 0x00000003000085a7 */ /* 0x000ea400080010ff */
[----:B--2---:R-:W-:Y:S05]  /*8830*/  @!P0 BRA `(.L_x_161) ;  /* 0xfffffffc00f08947 */ /* 0x004fea000383ffff */
[----:B------:R-:W-:Y:S05]  /*8840*/  BRA `(.L_x_60) ;  /* 0xffffffac004c7947 */ /* 0x000fea000383ffff */
.L_x_64:
[----:B------:R-:W-:-:S07]  /*8850*/  MOV R0, UR6 ;  /* 0x0000000600007c02 */ /* 0x000fce0008000f00 */
.L_x_162:
[----:B--2---:R2:W4:Y:S02]  /*8860*/  SYNCS.PHASECHK.TRANS64.TRYWAIT P0, [R0+URZ], R3 ;  /* 0x00000003000075a7 */ /* 0x00452400080011ff */
[----:B----4-:R-:W-:Y:S05]  /*8870*/  @!P0 NANOSLEEP.SYNCS 0x989680 ;  /* 0x009896800000895d */ /* 0x010fea0003900000 */
[----:B------:R-:W4:Y:S02]  /*8880*/  @!P0 SYNCS.PHASECHK.TRANS64 P0, [R0+URZ], R3 ;  /* 0x00000003000085a7 */ /* 0x000f2400080010ff */
[----:B----4-:R-:W-:Y:S05]  /*8890*/  @!P0 BRA `(.L_x_162) ;  /* 0xfffffffc00f08947 */ /* 0x010fea000383ffff */
[----:B------:R-:W-:Y:S05]  /*88a0*/  BRA `(.L_x_163) ;  /* 0xffffffb000287947 */ /* 0x000fea000383ffff */
.L_x_65:
[----:B------:R-:W-:-:S07]  /*88b0*/  MOV R0, UR6 ;  /* 0x0000000600007c02 */ /* 0x000fce0008000f00 */
.L_x_164:
[----:B-1----:R1:W2:Y:S02]  /*88c0*/  SYNCS.PHASECHK.TRANS64.TRYWAIT P0, [R0+URZ], R3 ;  /* 0x00000003000075a7 */ /* 0x0022a400080011ff */
[----:B--2---:R-:W-:Y:S05]  /*88d0*/  @!P0 NANOSLEEP.SYNCS 0x989680 ;  /* 0x009896800000895d */ /* 0x004fea0003900000 */
[----:B------:R-:W2:Y:S02]  /*88e0*/  @!P0 SYNCS.PHASECHK.TRANS64 P0, [R0+URZ], R3 ;  /* 0x00000003000085a7 */ /* 0x000ea400080010ff */
[----:B--2---:R-:W-:Y:S05]  /*88f0*/  @!P0 BRA `(.L_x_164) ;  /* 0xfffffffc00f08947 */ /* 0x004fea000383ffff */
[----:B------:R-:W-:Y:S05]  /*8900*/  BRA `(.L_x_165) ;  /* 0xffffffb000347947 */ /* 0x000fea000383ffff */
.L_x_66:
[----:B------:R-:W-:-:S07]  /*8910*/  MOV R0, UR6 ;  /* 0x0000000600007c02 */ /* 0x000fce0008000f00 */
.L_x_166:
[----:B-1----:R1:W2:Y:S02]  /*8920*/  SYNCS.PHASECHK.TRANS64.TRYWAIT P0, [R0+URZ], R3 ;  /* 0x00000003000075a7 */ /* 0x0022a400080011ff */
[----:B--2---:R-:W-:Y:S05]  /*8930*/  @!P0 NANOSLEEP.SYNCS 0x989680 ;  /* 0x009896800000895d */ /* 0x004fea0003900000 */
[----:B------:R-:W2:Y:S02]  /*8940*/  @!P0 SYNCS.PHASECHK.TRANS64 P0, [R0+URZ], R3 ;  /* 0x00000003000085a7 */ /* 0x000ea400080010ff */
[----:B--2---:R-:W-:Y:S05]  /*8950*/  @!P0 BRA `(.L_x_166) ;  /* 0xfffffffc00f08947 */ /* 0x004fea000383ffff */
[----:B------:R-:W-:Y:S05]  /*8960*/  BRA `(.L_x_167) ;  /* 0xffffffb000407947 */ /* 0x000fea000383ffff */
.L_x_67:
[----:B------:R-:W-:-:S07]  /*8970*/  MOV R0, UR7 ;  /* 0x0000000700007c02 */ /* 0x000fce0008000f00 */
.L_x_168:
[----:B-1----:R1:W2:Y:S02]  /*8980*/  SYNCS.PHASECHK.TRANS64.TRYWAIT P0, [R0+URZ], R3 ;  /* 0x00000003000075a7 */ /* 0x0022a400080011ff */
[----:B--2---:R-:W-:Y:S05]  /*8990*/  @!P0 NANOSLEEP.SYNCS 0x989680 ;  /* 0x009896800000895d */ /* 0x004fea0003900000 */
[----:B------:R-:W2:Y:S02]  /*89a0*/  @!P0 SYNCS.PHASECHK.TRANS64 P0, [R0+URZ], R3 ;  /* 0x00000003000085a7 */ /* 0x000ea400080010ff */
[----:B--2---:R-:W-:Y:S05]  /*89b0*/  @!P0 BRA `(.L_x_168) ;  /* 0xfffffffc00f08947 */ /* 0x004fea000383ffff */
[----:B------:R-:W-:Y:S05]  /*89c0*/  BRA `(.L_x_169) ;  /* 0xffffffb0004c7947 */ /* 0x000fea000383ffff */
.L_x_72:
[----:B--2---:R2:W3:Y:S02]  /*89d0*/  SYNCS.PHASECHK.TRANS64.TRYWAIT P0, [R0+URZ+0xd0], R3 ;  /* 0x0000d003000075a7 */ /* 0x0044e400080011ff */
[----:B---3--:R-:W-:Y:S05]  /*89e0*/  @!P0 NANOSLEEP.SYNCS 0x989680 ;  /* 0x009896800000895d */ /* 0x008fea0003900000 */
[----:B------:R-:W3:Y:S02]  /*89f0*/  @!P0 SYNCS.PHASECHK.TRANS64 P0, [R0+URZ+0xd0], R3 ;  /* 0x0000d003000085a7 */ /* 0x000ee400080010ff */
[----:B---3--:R-:W-:Y:S05]  /*8a00*/  @!P0 BRA `(.L_x_72) ;  /* 0xfffffffc00f08947 */ /* 0x008fea000383ffff */
[----:B------:R-:W-:Y:S05]  /*8a10*/  BRA `(.L_x_170) ;  /* 0xffffffb400587947 */ /* 0x000fea000383ffff */
.L_x_75:
[----:B------:R-:W-:Y:S07]  /*8a20*/  MOV R0, UR7 ;  /* 0x0000000700007c02 */ /* 0x000fee0008000f00 */
.L_x_171:
[----:B--2---:R2:W3:Y:S02]  /*8a30*/  SYNCS.PHASECHK.TRANS64.TRYWAIT P0, [R0+URZ+0xc8], R3 ;  /* 0x0000c803000075a7 */ /* 0x0044e400080011ff */
[----:B---3--:R-:W-:Y:S05]  /*8a40*/  @!P0 NANOSLEEP.SYNCS 0x989680 ;  /* 0x009896800000895d */ /* 0x008fea0003900000 */
[----:B------:R-:W3:Y:S02]  /*8a50*/  @!P0 SYNCS.PHASECHK.TRANS64 P0, [R0+URZ+0xc8], R3 ;  /* 0x0000c803000085a7 */ /* 0x000ee400080010ff */
[----:B---3--:R-:W-:Y:S05]  /*8a60*/  @!P0 BRA `(.L_x_171) ;  /* 0xfffffffc00f08947 */ /* 0x008fea000383ffff */
[----:B------:R-:W-:Y:S05]  /*8a70*/  BRA `(.L_x_74) ;  /* 0xffffffb800387947 */ /* 0x000fea000383ffff */
.L_x_78:
[----:B------:R-:W-:Y:S07]  /*8a80*/  MOV R3, UR7 ;  /* 0x0000000700037c02 */ /* 0x000fee0008000f00 */
.L_x_172:
[----:B-1----:R1:W2:Y:S02]  /*8a90*/  SYNCS.PHASECHK.TRANS64.TRYWAIT P0, [R3+URZ+0xa0], R12 ;  /* 0x0000a00c030075a7 */ /* 0x0022a400080011ff */
[----:B--2---:R-:W-:Y:S05]  /*8aa0*/  @!P0 NANOSLEEP.SYNCS 0x989680 ;  /* 0x009896800000895d */ /* 0x004fea0003900000 */
[----:B------:R-:W2:Y:S02]  /*8ab0*/  @!P0 SYNCS.PHASECHK.TRANS64 P0, [R3+URZ+0xa0], R12 ;  /* 0x0000a00c030085a7 */ /* 0x000ea400080010ff */
[----:B--2---:R-:W-:Y:S05]  /*8ac0*/  @!P0 BRA `(.L_x_172) ;  /* 0xfffffffc00f08947 */ /* 0x004fea000383ffff */
[----:B------:R-:W-:Y:S05]  /*8ad0*/  BRA `(.L_x_173) ;  /* 0xffffffb800b07947 */ /* 0x000fea000383ffff */
.L_x_79:
[----:B-1----:R-:W-:Y:S07]  /*8ae0*/  MOV R3, UR7 ;  /* 0x0000000700037c02 */ /* 0x002fee0008000f00 */
.L_x_174:
[----:B-1----:R1:W2:Y:S02]  /*8af0*/  SYNCS.PHASECHK.TRANS64.TRYWAIT P0, [R3+URZ+0xa8], R12 ;  /* 0x0000a80c030075a7 */ /* 0x0022a400080011ff */
[----:B--2---:R-:W-:Y:S05]  /*8b00*/  @!P0 NANOSLEEP.SYNCS 0x989680 ;  /* 0x009896800000895d */ /* 0x004fea0003900000 */
[----:B------:R-:W2:Y:S02]  /*8b10*/  @!P0 SYNCS.PHASECHK.TRANS64 P0, [R3+URZ+0xa8], R12 ;  /* 0x0000a80c030085a7 */ /* 0x000ea400080010ff */
[----:B--2---:R-:W-:Y:S05]  /*8b20*/  @!P0 BRA `(.L_x_174) ;  /* 0xfffffffc00f08947 */ /* 0x004fea000383ffff */
[----:B------:R-:W-:Y:S05]  /*8b30*/  BRA `(.L_x_175) ;  /* 0xffffffb800ec7947 */ /* 0x000fea000383ffff */
.L_x_80:
[----:B-1----:R-:W-:Y:S07]  /*8b40*/  MOV R3, UR7 ;  /* 0x0000000700037c02 */ /* 0x002fee0008000f00 */
.L_x_176:
[----:B-1----:R1:W2:Y:S02]  /*8b50*/  SYNCS.PHASECHK.TRANS64.TRYWAIT P0, [R3+URZ+0xb0], R12 ;  /* 0x0000b00c030075a7 */ /* 0x0022a400080011ff */
[----:B--2---:R-:W-:Y:S05]  /*8b60*/  @!P0 NANOSLEEP.SYNCS 0x989680 ;  /* 0x009896800000895d */ /* 0x004fea0003900000 */
[----:B------:R-:W2:Y:S02]  /*8b70*/  @!P0 SYNCS.PHASECHK.TRANS64 P0, [R3+URZ+0xb0], R12 ;  /* 0x0000b00c030085a7 */ /* 0x000ea400080010ff */
[----:B--2---:R-:W-:Y:S05]  /*8b80*/  @!P0 BRA `(.L_x_176) ;  /* 0xfffffffc00f08947 */ /* 0x004fea000383ffff */
[----:B------:R-:W-:Y:S05]  /*8b90*/  BRA `(.L_x_177) ;  /* 0xffffffbc00347947 */ /* 0x000fea000383ffff */
.L_x_81:
[----:B------:R-:W-:Y:S07]  /*8ba0*/  MOV R3, UR7 ;  /* 0x0000000700037c02 */ /* 0x000fee0008000f00 */
.L_x_178:
[----:B-1----:R1:W2:Y:S02]  /*8bb0*/  SYNCS.PHASECHK.TRANS64.TRYWAIT P0, [R3+URZ+0xb8], R12 ;  /* 0x0000b80c030075a7 */ /* 0x0022a400080011ff */
[----:B--2---:R-:W-:Y:S05]  /*8bc0*/  @!P0 NANOSLEEP.SYNCS 0x989680 ;  /* 0x009896800000895d */ /* 0x004fea0003900000 */
[----:B------:R-:W2:Y:S02]  /*8bd0*/  @!P0 SYNCS.PHASECHK.TRANS64 P0, [R3+URZ+0xb8], R12 ;  /* 0x0000b80c030085a7 */ /* 0x000ea400080010ff */
[----:B--2---:R-:W-:Y:S05]  /*8be0*/  @!P0 BRA `(.L_x_178) ;  /* 0xfffffffc00f08947 */ /* 0x004fea000383ffff */
[----:B------:R-:W-:Y:S05]  /*8bf0*/  BRA `(.L_x_179) ;  /* 0xffffffbc00bc7947 */ /* 0x000fea000383ffff */
.L_x_83:
[----:B------:R-:W-:-:S07]  /*8c00*/  MOV R0, UR7 ;  /* 0x0000000700007c02 */ /* 0x000fce0008000f00 */
.L_x_180:
[----:B-1----:R1:W3:Y:S02]  /*8c10*/  SYNCS.PHASECHK.TRANS64.TRYWAIT P0, [R0+URZ+0xa0], R3 ;  /* 0x0000a003000075a7 */ /* 0x0022e400080011ff */
[----:B---3--:R-:W-:Y:S05]  /*8c20*/  @!P0 NANOSLEEP.SYNCS 0x989680 ;  /* 0x009896800000895d */ /* 0x008fea0003900000 */
[----:B------:R-:W3:Y:S02]  /*8c30*/  @!P0 SYNCS.PHASECHK.TRANS64 P0, [R0+URZ+0xa0], R3 ;  /* 0x0000a003000085a7 */ /* 0x000ee400080010ff */
[----:B---3--:R-:W-:Y:S05]  /*8c40*/  @!P0 BRA `(.L_x_180) ;  /* 0xfffffffc00f08947 */ /* 0x008fea000383ffff */
[----:B------:R-:W-:Y:S05]  /*8c50*/  BRA `(.L_x_181) ;  /* 0xffffffc0002c7947 */ /* 0x000fea000383ffff */
.L_x_84:
[----:B-1----:R-:W-:-:S07]  /*8c60*/  MOV R0, UR7 ;  /* 0x0000000700007c02 */ /* 0x002fce0008000f00 */
.L_x_182:
[----:B-1----:R1:W3:Y:S02]  /*8c70*/  SYNCS.PHASECHK.TRANS64.TRYWAIT P0, [R0+URZ+0xa8], R3 ;  /* 0x0000a803000075a7 */ /* 0x0022e400080011ff */
[----:B---3--:R-:W-:Y:S05]  /*8c80*/  @!P0 NANOSLEEP.SYNCS 0x989680 ;  /* 0x009896800000895d */ /* 0x008fea0003900000 */
[----:B------:R-:W3:Y:S02]  /*8c90*/  @!P0 SYNCS.PHASECHK.TRANS64 P0, [R0+URZ+0xa8], R3 ;  /* 0x0000a803000085a7 */ /* 0x000ee400080010ff */
[----:B---3--:R-:W-:Y:S05]  /*8ca0*/  @!P0 BRA `(.L_x_182) ;  /* 0xfffffffc00f08947 */ /* 0x008fea000383ffff */
[----:B------:R-:W-:Y:S05]  /*8cb0*/  BRA `(.L_x_183) ;  /* 0xffffffc0001c7947 */ /* 0x000fea000383ffff */
.L_x_85:
[----:B-1----:R-:W-:-:S07]  /*8cc0*/  MOV R0, UR7 ;  /* 0x0000000700007c02 */ /* 0x002fce0008000f00 */
.L_x_184:
[----:B-1----:R1:W3:Y:S02]  /*8cd0*/  SYNCS.PHASECHK.TRANS64.TRYWAIT P0, [R0+URZ+0xb0], R3 ;  /* 0x0000b003000075a7 */ /* 0x0022e400080011ff */
[----:B---3--:R-:W-:Y:S05]  /*8ce0*/  @!P0 NANOSLEEP.SYNCS 0x989680 ;  /* 0x009896800000895d */ /* 0x008fea0003900000 */
[----:B------:R-:W3:Y:S02]  /*8cf0*/  @!P0 SYNCS.PHASECHK.TRANS64 P0, [R0+URZ+0xb0], R3 ;  /* 0x0000b003000085a7 */ /* 0x000ee400080010ff */
[----:B---3--:R-:W-:Y:S05]  /*8d00*/  @!P0 BRA `(.L_x_184) ;  /* 0xfffffffc00f08947 */ /* 0x008fea000383ffff */
[----:B------:R-:W-:Y:S05]  /*8d10*/  BRA `(.L_x_185) ;  /* 0xffffffc0000c7947 */ /* 0x000fea000383ffff */
.L_x_87:
[----:B--2---:R2:W4:Y:S02]  /*8d20*/  SYNCS.PHASECHK.TRANS64.TRYWAIT P0, [R0+URZ+0xd0], R3 ;  /* 0x0000d003000075a7 */ /* 0x00452400080011ff */
[----:B----4-:R-:W-:Y:S05]  /*8d30*/  @!P0 NANOSLEEP.SYNCS 0x989680 ;  /* 0x009896800000895d */ /* 0x010fea0003900000 */
[----:B------:R-:W4:Y:S02]  /*8d40*/  @!P0 SYNCS.PHASECHK.TRANS64 P0, [R0+URZ+0xd0], R3 ;  /* 0x0000d003000085a7 */ /* 0x000f2400080010ff */
[----:B----4-:R-:W-:Y:S05]  /*8d50*/  @!P0 BRA `(.L_x_87) ;  /* 0xfffffffc00f08947 */ /* 0x010fea000383ffff */
[----:B------:R-:W-:Y:S05]  /*8d60*/  BRA `(.L_x_186) ;  /* 0xffffffc000e07947 */ /* 0x000fea000383ffff */
.L_x_98:
[----:B-1----:R-:W-:Y:S04]  /*8d70*/  MOV R2, UR48 ;  /* 0x0000003000027c02 */ /* 0x002fe80008000f00 */
[----:B------:R1:W3:Y:S03]  /*8d80*/  SYNCS.PHASECHK.TRANS64.TRYWAIT P1, [R2+URZ+0x80], R3 ;  /* 0x00008003020075a7 */ /* 0x0002e600080211ff */
[----:B---3--:R-:W-:Y:S05]  /*8d90*/  @!P1 NANOSLEEP.SYNCS 0x989680 ;  /* 0x009896800000995d */ /* 0x008fea0003900000 */
[----:B------:R-:W3:Y:S02]  /*8da0*/  @!P1 SYNCS.PHASECHK.TRANS64 P1, [R2+URZ+0x80], R3 ;  /* 0x00008003020095a7 */ /* 0x000ee400080210ff */
[----:B---3--:R-:W-:Y:S05]  /*8db0*/  @!P1 BRA `(.L_x_98) ;  /* 0xfffffffc00ec9947 */ /* 0x008fea000383ffff */
[----:B------:R-:W-:Y:S05]  /*8dc0*/  BRA `(.L_x_97) ;  /* 0xffffffcc00ec7947 */ /* 0x000fea000383ffff */
.L_x_100:
[----:B-1----:R1:W4:Y:S02]  /*8dd0*/  SYNCS.PHASECHK.TRANS64.TRYWAIT P0, [R79+URZ+0xf0], R0 ;  /* 0x0000f0004f0075a7 */ /* 0x00232400080011ff */
[----:B----4-:R-:W-:Y:S05]  /*8de0*/  @!P0 NANOSLEEP.SYNCS 0x989680 ;  /* 0x009896800000895d */ /* 0x010fea0003900000 */
[----:B------:R-:W4:Y:S02]  /*8df0*/  @!P0 SYNCS.PHASECHK.TRANS64 P0, [R79+URZ+0xf0], R0 ;  /* 0x0000f0004f0085a7 */ /* 0x000f2400080010ff */
[----:B----4-:R-:W-:Y:S05]  /*8e00*/  @!P0 BRA `(.L_x_100) ;  /* 0xfffffffc00f08947 */ /* 0x010fea000383ffff */
[----:B------:R-:W-:Y:S05]  /*8e10*/  BRA `(.L_x_99) ;  /* 0xffffffd000107947 */ /* 0x000fea000383ffff */
.L_x_109:
[----:B--2---:R2:W4:Y:S02]  /*8e20*/  SYNCS.PHASECHK.TRANS64.TRYWAIT P0, [R3+URZ+0x80], R0 ;  /* 0x00008000030075a7 */ /* 0x00452400080011ff */
[----:B----4-:R-:W-:Y:S05]  /*8e30*/  @!P0 NANOSLEEP.SYNCS 0x989680 ;  /* 0x009896800000895d */ /* 0x010fea0003900000 */
[----:B------:R-:W4:Y:S02]  /*8e40*/  @!P0 SYNCS.PHASECHK.TRANS64 P0, [R3+URZ+0x80], R0 ;  /* 0x00008000030085a7 */ /* 0x000f2400080010ff */
[----:B----4-:R-:W-:Y:S05]  /*8e50*/  @!P0 BRA `(.L_x_109) ;  /* 0xfffffffc00f08947 */ /* 0x010fea000383ffff */
[----:B------:R-:W-:Y:S05]  /*8e60*/  BRA `(.L_x_108) ;  /* 0xffffffd400fc7947 */ /* 0x000fea000383ffff */
.L_x_117:
[----:B--2---:R2:W4:Y:S02]  /*8e70*/  SYNCS.PHASECHK.TRANS64.TRYWAIT P0, [R83+URZ+0x80], R4 ;  /* 0x00008004530075a7 */ /* 0x00452400080011ff */
[----:B----4-:R-:W-:Y:S05]  /*8e80*/  @!P0 NANOSLEEP.SYNCS 0x989680 ;  /* 0x009896800000895d */ /* 0x010fea0003900000 */
[----:B------:R-:W4:Y:S02]  /*8e90*/  @!P0 SYNCS.PHASECHK.TRANS64 P0, [R83+URZ+0x80], R4 ;  /* 0x00008004530085a7 */ /* 0x000f2400080010ff */
[----:B----4-:R-:W-:Y:S05]  /*8ea0*/  @!P0 BRA `(.L_x_117) ;  /* 0xfffffffc00f08947 */ /* 0x010fea000383ffff */
[----:B------:R-:W-:Y:S05]  /*8eb0*/  BRA `(.L_x_116) ;  /* 0xffffffe000087947 */ /* 0x000fea000383ffff */
.L_x_125:
[----:B--2---:R2:W4:Y:S02]  /*8ec0*/  SYNCS.PHASECHK.TRANS64.TRYWAIT P0, [R88+URZ+0x80], R3 ;  /* 0x00008003580075a7 */ /* 0x00452400080011ff */
[----:B----4-:R-:W-:Y:S05]  /*8ed0*/  @!P0 NANOSLEEP.SYNCS 0x989680 ;  /* 0x009896800000895d */ /* 0x010fea0003900000 */
[----:B------:R-:W4:Y:S02]  /*8ee0*/  @!P0 SYNCS.PHASECHK.TRANS64 P0, [R88+URZ+0x80], R3 ;  /* 0x00008003580085a7 */ /* 0x000f2400080010ff */
[----:B----4-:R-:W-:Y:S05]  /*8ef0*/  @!P0 BRA `(.L_x_125) ;  /* 0xfffffffc00f08947 */ /* 0x010fea000383ffff */
[----:B------:R-:W-:Y:S05]  /*8f00*/  BRA `(.L_x_124) ;  /* 0xffffffe800147947 */ /* 0x000fea000383ffff */
        .weak           $__internal_0_$__cuda_sm10x_tcgen05_guardrail_trap_col_being_dealloced_not_returned_by_alloc
        .type           $__internal_0_$__cuda_sm10x_tcgen05_guardrail_trap_col_being_dealloced_not_returned_by_alloc,@function
        .size           $__internal_0_$__cuda_sm10x_tcgen05_guardrail_trap_col_being_dealloced_not_returned_by_alloc,($__internal_1_$__cuda_sm10x_tcgen05_guardrail_trap_phase_invalid_during_alloc - $__internal_0_$__cuda_sm10x_tcgen05_guardrail_trap_col_being_dealloced_not_returned_by_alloc)
$__internal_0_$__cuda_sm10x_tcgen05_guardrail_trap_col_being_dealloced_not_returned_by_alloc:
[----:B------:R-:W-:Y:S05]  /*8f10*/  BPT.TRAP 0x1 ;  /* 0x000000040000795c */ /* 0x000fea0000300000 */
[----:B------:R-:W-:-:S04]  /*8f20*/  HFMA2 R3, -RZ, RZ, 0, 0 ;  /* 0x00000000ff037431 */ /* 0x000fc800000001ff */
[----:B------:R-:W-:Y:S05]  /*8f30*/  RET.REL.NODEC R2 `(_ZN7cutlass13device_kernelINS_4gemm6kernel13GemmUniversalIN4cute5tupleIJiiiiEEENS1_10collective13CollectiveMmaINS1_35MainloopSm100TmaUmmaWarpSpecializedILi8ELi2ELi4ENS5_IJNS4_1CILi1EEESB_SB_EEEEENS5_IJNSA_ILi64EEENSA_ILi128EEESE_EEENS_10bfloat16_tENS5_IJlSB_lEEESH_NS5_IJSB_llEEENS4_8TiledMMAINS4_8MMA_AtomIJNS4_20SM100_MMA_F16BF16_SSISH_SH_fLi64ELi128ELNS4_4UMMA5MajorE0ELSO_1ELNSN_7ScaleInE0ELSP_0EEEEEENS4_6LayoutISC_NS5_IJNSA_ILi0EEEST_ST_EEEEENS5_IJNS4_10UnderscoreESW_SW_EEEEENS4_13SM90_TMA_LOADENS4_14ComposedLayoutINS4_7SwizzleILi3ELi4ELi3EEENS4_18smem_ptr_flag_bitsILi16EEENSS_INS5_IJNSA_ILi8EEESE_EEENS5_IJSE_SB_EEEEEEEvNS4_8identityESZ_NS10_IS12_S14_NSS_INS5_IJSE_S15_EEENS5_IJSB_SE_EEEEEEEvS1A_EENS_8epilogue10collective18CollectiveEpilogueINS1G_23Sm100TmaWarpSpecializedILi4ELi2ELi16ELb1ELb0EEEJSG_NS5_IJNSS_ISE_SB_EENSS_INSA_ILi32EEESB_EEEEESH_SI_SH_SI_NS1G_6fusion15FusionCallbacksIS1K_NS1P_17LinearCombinationISH_fSH_fLNS_15FloatRoundStyleE2EEESG_S1O_JEEENS4_5SM1004TMEM4LOAD26SM100_TMEM_LOAD_16dp256b4xESZ_NS10_INS11_ILi2ELi4ELi3EEES14_NSS_INS5_IJS15_S1M_EEENS5_IJS1M_SB_EEEEEEENS4_17SM75_U32x4_LDSM_NENS4_14SM90_TMA_STOREES23_NS4_17SM90_U32x4_STSM_NENS4_39AutoVectorizingCopyWithAssumedAlignmentILi128EEEEEEvvEEEEvNT_6ParamsE) ;  /* 0xffffff7002307950 */ /* 0x000fea0003c3ffff */
        .weak           $__internal_1_$__cuda_sm10x_tcgen05_guardrail_trap_phase_invalid_during_alloc
        .type           $__internal_1_$__cuda_sm10x_tcgen05_guardrail_trap_phase_invalid_during_alloc,@function
        .size           $__internal_1_$__cuda_sm10x_tcgen05_guardrail_trap_phase_invalid_during_alloc,($__internal_2_$__cuda_sm10x_tcgen05_guardrail_trap_unallocated_columns_being_dealloced - $__internal_1_$__cuda_sm10x_tcgen05_guardrail_trap_phase_invalid_during_alloc)
$__internal_1_$__cuda_sm10x_tcgen05_guardrail_trap_phase_invalid_during_alloc:
[----:B------:R-:W-:Y:S05]  /*8f40*/  BPT.TRAP 0x1 ;  /* 0x000000040000795c */ /* 0x000fea0000300000 */
[----:B------:R-:W-:-:S04]  /*8f50*/  MOV R3, 0x0 ;  /* 0x0000000000037802 */ /* 0x000fc80000000f00 */
[----:B------:R-:W-:Y:S05]  /*8f60*/  RET.REL.NODEC R2 `(_ZN7cutlass13device_kernelINS_4gemm6kernel13GemmUniversalIN4cute5tupleIJiiiiEEENS1_10collective13CollectiveMmaINS1_35MainloopSm100TmaUmmaWarpSpecializedILi8ELi2ELi4ENS5_IJNS4_1CILi1EEESB_SB_EEEEENS5_IJNSA_ILi64EEENSA_ILi128EEESE_EEENS_10bfloat16_tENS5_IJlSB_lEEESH_NS5_IJSB_llEEENS4_8TiledMMAINS4_8MMA_AtomIJNS4_20SM100_MMA_F16BF16_SSISH_SH_fLi64ELi128ELNS4_4UMMA5MajorE0ELSO_1ELNSN_7ScaleInE0ELSP_0EEEEEENS4_6LayoutISC_NS5_IJNSA_ILi0EEEST_ST_EEEEENS5_IJNS4_10UnderscoreESW_SW_EEEEENS4_13SM90_TMA_LOADENS4_14ComposedLayoutINS4_7SwizzleILi3ELi4ELi3EEENS4_18smem_ptr_flag_bitsILi16EEENSS_INS5_IJNSA_ILi8EEESE_EEENS5_IJSE_SB_EEEEEEEvNS4_8identityESZ_NS10_IS12_S14_NSS_INS5_IJSE_S15_EEENS5_IJSB_SE_EEEEEEEvS1A_EENS_8epilogue10collective18CollectiveEpilogueINS1G_23Sm100TmaWarpSpecializedILi4ELi2ELi16ELb1ELb0EEEJSG_NS5_IJNSS_ISE_SB_EENSS_INSA_ILi32EEESB_EEEEESH_SI_SH_SI_NS1G_6fusion15FusionCallbacksIS1K_NS1P_17LinearCombinationISH_fSH_fLNS_15FloatRoundStyleE2EEESG_S1O_JEEENS4_5SM1004TMEM4LOAD26SM100_TMEM_LOAD_16dp256b4xESZ_NS10_INS11_ILi2ELi4ELi3EEES14_NSS_INS5_IJS15_S1M_EEENS5_IJS1M_SB_EEEEEEENS4_17SM75_U32x4_LDSM_NENS4_14SM90_TMA_STOREES23_NS4_17SM90_U32x4_STSM_NENS4_39AutoVectorizingCopyWithAssumedAlignmentILi128EEEEEEvvEEEEvNT_6ParamsE) ;  /* 0xffffff7002247950 */ /* 0x000fea0003c3ffff */
        .weak           $__internal_2_$__cuda_sm10x_tcgen05_guardrail_trap_unallocated_columns_being_dealloced
        .type           $__internal_2_$__cuda_sm10x_tcgen05_guardrail_trap_unallocated_columns_being_dealloced,@function
        .size           $__internal_2_$__cuda_sm10x_tcgen05_guardrail_trap_unallocated_columns_being_dealloced,(.L_x_188 - $__internal_2_$__cuda_sm10x_tcgen05_guardrail_trap_unallocated_columns_being_dealloced)
$__internal_2_$__cuda_sm10x_tcgen05_guardrail_trap_unallocated_columns_being_dealloced:
[----:B------:R-:W-:Y:S05]  /*8f70*/  BPT.TRAP 0x1 ;  /* 0x000000040000795c */ /* 0x000fea0000300000 */
[----:B------:R-:W-:-:S04]  /*8f80*/  HFMA2 R3, -RZ, RZ, 0, 0 ;  /* 0x00000000ff037431 */ /* 0x000fc800000001ff */
[----:B------:R-:W-:Y:S05]  /*8f90*/  RET.REL.NODEC R2 `(_ZN7cutlass13device_kernelINS_4gemm6kernel13GemmUniversalIN4cute5tupleIJiiiiEEENS1_10collective13CollectiveMmaINS1_35MainloopSm100TmaUmmaWarpSpecializedILi8ELi2ELi4ENS5_IJNS4_1CILi1EEESB_SB_EEEEENS5_IJNSA_ILi64EEENSA_ILi128EEESE_EEENS_10bfloat16_tENS5_IJlSB_lEEESH_NS5_IJSB_llEEENS4_8TiledMMAINS4_8MMA_AtomIJNS4_20SM100_MMA_F16BF16_SSISH_SH_fLi64ELi128ELNS4_4UMMA5MajorE0ELSO_1ELNSN_7ScaleInE0ELSP_0EEEEEENS4_6LayoutISC_NS5_IJNSA_ILi0EEEST_ST_EEEEENS5_IJNS4_10UnderscoreESW_SW_EEEEENS4_13SM90_TMA_LOADENS4_14ComposedLayoutINS4_7SwizzleILi3ELi4ELi3EEENS4_18smem_ptr_flag_bitsILi16EEENSS_INS5_IJNSA_ILi8EEESE_EEENS5_IJSE_SB_EEEEEEEvNS4_8identityESZ_NS10_IS12_S14_NSS_INS5_IJSE_S15_EEENS5_IJSB_SE_EEEEEEEvS1A_EENS_8epilogue10collective18CollectiveEpilogueINS1G_23Sm100TmaWarpSpecializedILi4ELi2ELi16ELb1ELb0EEEJSG_NS5_IJNSS_ISE_SB_EENSS_INSA_ILi32EEESB_EEEEESH_SI_SH_SI_NS1G_6fusion15FusionCallbacksIS1K_NS1P_17LinearCombinationISH_fSH_fLNS_15FloatRoundStyleE2EEESG_S1O_JEEENS4_5SM1004TMEM4LOAD26SM100_TMEM_LOAD_16dp256b4xESZ_NS10_INS11_ILi2ELi4ELi3EEES14_NSS_INS5_IJS15_S1M_EEENS5_IJS1M_SB_EEEEEEENS4_17SM75_U32x4_LDSM_NENS4_14SM90_TMA_STOREES23_NS4_17SM90_U32x4_STSM_NENS4_39AutoVectorizingCopyWithAssumedAlignmentILi128EEEEEEvvEEEEvNT_6ParamsE) ;  /* 0xffffff7002187950 */ /* 0x000fea0003c3ffff */
.L_x_187:
[----:B------:R-:W-:-:S00]  /*8fa0*/  BRA `(.L_x_187) ;  /* 0xfffffffc00fc7947 */ /* 0x000fc0000383ffff */
[----:B------:R-:W-:-:S00]  /*8fb0*/  NOP ;  /* 0x0000000000007918 */ /* 0x000fc00000000000 */
        /* <DEDUP_REMOVED lines=12> */
.L_x_188:


//--------------------- .nv.global.init           --------------------------
	.section	.nv.global.init,"aw",@progbits
.nv.global.init:
	.type		$str$27,@object
	.size		$str$27,($str$28 - $str$27)
$str$27:
        /*0000*/ 	.byte	0x28, 0x61, 0x64, 0x64, 0x72, 0x65, 0x73, 0x73, 0x20, 0x26, 0x20, 0x6d, 0x61, 0x73, 0x6b, 0x29
        /*0010*/ 	.byte	0x20, 0x3d, 0x3d, 0x20, 0x30, 0x00
	.type		$str$28,@object
	.size		$str$28,($str$26 - $str$28)
$str$28:
        /*0016*/ 	.byte	0x2f, 0x74, 0x6d, 0x70, 0x2f, 0x63, 0x75, 0x74, 0x6c, 0x61, 0x73, 0x73, 0x5f, 0x73, 0x77, 0x65
        /*0026*/ 	.byte	0x65, 0x70, 0x5f, 0x73, 0x72, 0x63, 0x2f, 0x69, 0x6e, 0x63, 0x6c, 0x75, 0x64, 0x65, 0x2f, 0x63
        /*0036*/ 	.byte	0x75, 0x74, 0x65, 0x2f, 0x70, 0x6f, 0x69, 0x6e, 0x74, 0x65, 0x72, 0x5f, 0x66, 0x6c, 0x61, 0x67
        /*0046*/ 	.byte	0x67, 0x65, 0x64, 0x2e, 0x68, 0x70, 0x70, 0x00
	.type		$str$26,@object
	.size		$str$26,($str$25 - $str$26)
$str$26:
        /*004e*/ 	.byte	0x2f, 0x74, 0x6d, 0x70, 0x2f, 0x63, 0x75, 0x74, 0x6c, 0x61, 0x73, 0x73, 0x5f, 0x73, 0x77, 0x65
        /*005e*/ 	.byte	0x65, 0x70, 0x5f, 0x73, 0x72, 0x63, 0x2f, 0x69, 0x6e, 0x63, 0x6c, 0x75, 0x64, 0x65, 0x2f, 0x63
        /*006e*/ 	.byte	0x75, 0x74, 0x65, 0x2f, 0x61, 0x74, 0x6f, 0x6d, 0x2f, 0x63, 0x6f, 0x70, 0x79, 0x5f, 0x74, 0x72
        /*007e*/ 	.byte	0x61, 0x69, 0x74, 0x73, 0x5f, 0x73, 0x6d, 0x31, 0x30, 0x30, 0x2e, 0x68, 0x70, 0x70, 0x00
	.type		$str$25,@object
	.size		$str$25,(__unnamed_1 - $str$25)
$str$25:
        /*008d*/ 	.byte	0x28, 0x28, 0x75, 0x69, 0x6e, 0x74, 0x33, 0x32, 0x5f, 0x74, 0x28, 0x74, 0x68, 0x72, 0x65, 0x61
        /*009d*/ 	.byte	0x64, 0x49, 0x64, 0x78, 0x2e, 0x78, 0x29, 0x20, 0x2f, 0x20, 0x33, 0x32, 0x29, 0x20, 0x25, 0x20
        /*00ad*/ 	.byte	0x34, 0x29, 0x20, 0x3d, 0x3d, 0x20, 0x28, 0x28, 0x28, 0x74, 0x6d, 0x65, 0x6d, 0x5f, 0x61, 0x64
        /*00bd*/ 	.byte	0x64, 0x72, 0x20, 0x3e, 0x3e, 0x20, 0x31, 0x36, 0x29, 0x20, 0x2f, 0x20, 0x33, 0x32, 0x29, 0x20
        /*00cd*/ 	.byte	0x25, 0x20, 0x34, 0x29, 0x00
	.type		__unnamed_1,@object
	.size		__unnamed_1,(__unnamed_2 - __unnamed_1)
__unnamed_1:
        /*00d2*/ 	.byte	0x61, 0x75, 0x74, 0x6f, 0x20, 0x63, 0x75, 0x74, 0x65, 0x3a, 0x3a, 0x61, 0x73, 0x5f, 0x70, 0x6f
        /* <DEDUP_REMOVED lines=24> */
        /*0262*/ 	.byte	0x30, 0x34, 0x38, 0x3e, 0x3e, 0x3e, 0x3e, 0x5d, 0x00
	.type		__unnamed_2,@object
	.size		__unnamed_2,(.L_2 - __unnamed_2)
__unnamed_2:
        /* <DEDUP_REMOVED lines=45> */
        /*053b*/ 	.byte	0x3e, 0x3e, 0x3e, 0x5d, 0x00
.L_2:


//--------------------- .nv.shared._ZN7cutlass13device_kernelINS_4gemm6kernel13GemmUniversalIN4cute5tupleIJiiiiEEENS1_10collective13CollectiveMmaINS1_35MainloopSm100TmaUmmaWarpSpecializedILi8ELi2ELi4ENS5_IJNS4_1CILi1EEESB_SB_EEEEENS5_IJNSA_ILi64EEENSA_ILi128EEESE_EEENS_10bfloat16_tENS5_IJlSB_lEEESH_NS5_IJSB_llEEENS4_8TiledMMAINS4_8MMA_AtomIJNS4_20SM100_MMA_F16BF16_SSISH_SH_fLi64ELi128ELNS4_4UMMA5MajorE0ELSO_1ELNSN_7ScaleInE0ELSP_0EEEEEENS4_6LayoutISC_NS5_IJNSA_ILi0EEEST_ST_EEEEENS5_IJNS4_10UnderscoreESW_SW_EEEEENS4_13SM90_TMA_LOADENS4_14ComposedLayoutINS4_7SwizzleILi3ELi4ELi3EEENS4_18smem_ptr_flag_bitsILi16EEENSS_INS5_IJNSA_ILi8EEESE_EEENS5_IJSE_SB_EEEEEEEvNS4_8identityESZ_NS10_IS12_S14_NSS_INS5_IJSE_S15_EEENS5_IJSB_SE_EEEEEEEvS1A_EENS_8epilogue10collective18CollectiveEpilogueINS1G_23Sm100TmaWarpSpecializedILi4ELi2ELi16ELb1ELb0EEEJSG_NS5_IJNSS_ISE_SB_EENSS_INSA_ILi32EEESB_EEEEESH_SI_SH_SI_NS1G_6fusion15FusionCallbacksIS1K_NS1P_17LinearCombinationISH_fSH_fLNS_15FloatRoundStyleE2EEESG_S1O_JEEENS4_5SM1004TMEM4LOAD26SM100_TMEM_LOAD_16dp256b4xESZ_NS10_INS11_ILi2ELi4ELi3EEES14_NSS_INS5_IJS15_S1M_EEENS5_IJS1M_SB_EEEEEEENS4_17SM75_U32x4_LDSM_NENS4_14SM90_TMA_STOREES23_NS4_17SM90_U32x4_STSM_NENS4_39AutoVectorizingCopyWithAssumedAlignmentILi128EEEEEEvvEEEEvNT_6ParamsE --------------------------
	.section	.nv.shared._ZN7cutlass13device_kernelINS_4gemm6kernel13GemmUniversalIN4cute5tupleIJiiiiEEENS1_10collective13CollectiveMmaINS1_35MainloopSm100TmaUmmaWarpSpecializedILi8ELi2ELi4ENS5_IJNS4_1CILi1EEESB_SB_EEEEENS5_IJNSA_ILi64EEENSA_ILi128EEESE_EEENS_10bfloat16_tENS5_IJlSB_lEEESH_NS5_IJSB_llEEENS4_8TiledMMAINS4_8MMA_AtomIJNS4_20SM100_MMA_F16BF16_SSISH_SH_fLi64ELi128ELNS4_4UMMA5MajorE0ELSO_1ELNSN_7ScaleInE0ELSP_0EEEEEENS4_6LayoutISC_NS5_IJNSA_ILi0EEEST_ST_EEEEENS5_IJNS4_10UnderscoreESW_SW_EEEEENS4_13SM90_TMA_LOADENS4_14ComposedLayoutINS4_7SwizzleILi3ELi4ELi3EEENS4_18smem_ptr_flag_bitsILi16EEENSS_INS5_IJNSA_ILi8EEESE_EEENS5_IJSE_SB_EEEEEEEvNS4_8identityESZ_NS10_IS12_S14_NSS_INS5_IJSE_S15_EEENS5_IJSB_SE_EEEEEEEvS1A_EENS_8epilogue10collective18CollectiveEpilogueINS1G_23Sm100TmaWarpSpecializedILi4ELi2ELi16ELb1ELb0EEEJSG_NS5_IJNSS_ISE_SB_EENSS_INSA_ILi32EEESB_EEEEESH_SI_SH_SI_NS1G_6fusion15FusionCallbacksIS1K_NS1P_17LinearCombinationISH_fSH_fLNS_15FloatRoundStyleE2EEESG_S1O_JEEENS4_5SM1004TMEM4LOAD26SM100_TMEM_LOAD_16dp256b4xESZ_NS10_INS11_ILi2ELi4ELi3EEES14_NSS_INS5_IJS15_S1M_EEENS5_IJS1M_SB_EEEEEEENS4_17SM75_U32x4_LDSM_NENS4_14SM90_TMA_STOREES23_NS4_17SM90_U32x4_STSM_NENS4_39AutoVectorizingCopyWithAssumedAlignmentILi128EEEEEEvvEEEEvNT_6ParamsE,"aw",@nobits
	.sectionflags	@""
	.align	16
	.zero		1024


//--------------------- .nv.shared.reserved.0     --------------------------
	.section	.nv.shared.reserved.0,"aw",@nobits
	.weak		__nv_reservedSMEM_offset_0_alias
	.size		__nv_reservedSMEM_offset_0_alias, 0, 64
	.other		__nv_reservedSMEM_offset_0_alias,@"STO_CUDA_RESERVED_SHARED STV_DEFAULT"
__nv_reservedSMEM_offset_0_alias:
	.zero		0
.nv.shared.reserved.0:
	.zero		64
	.weak		__nv_reservedSMEM_tcgen05_partition
	.type		__nv_reservedSMEM_tcgen05_partition,@object
	.size		__nv_reservedSMEM_tcgen05_partition,(.L_0 - __nv_reservedSMEM_tcgen05_partition)
__nv_reservedSMEM_tcgen05_partition:
	.zero		32
.L_0:


//--------------------- .nv.global                --------------------------
	.section	.nv.global,"aw",@nobits
.nv.global:
	.type		_ZN40_INTERNAL_c74e55b3_4_k_cu_f57e02c0_297764cute1_E,@object
	.size		_ZN40_INTERNAL_c74e55b3_4_k_cu_f57e02c0_297764cute1_E,(_ZN40_INTERNAL_c74e55b3_4_k_cu_f57e02c0_297764cuda3std3__45__cpo6cbeginE - _ZN40_INTERNAL_c74e55b3_4_k_cu_f57e02c0_297764cute1_E)
_ZN40_INTERNAL_c74e55b3_4_k_cu_f57e02c0_297764cute1_E:
	.zero		1
	.type		_ZN40_INTERNAL_c74e55b3_4_k_cu_f57e02c0_297764cuda3std3__45__cpo6cbeginE,@object
	.size		_ZN40_INTERNAL_c74e55b3_4_k_cu_f57e02c0_297764cuda3std3__45__cpo6cbeginE,(_ZN40_INTERNAL_c74e55b3_4_k_cu_f57e02c0_297764cuda3std3__48in_placeE - _ZN40_INTERNAL_c74e55b3_4_k_cu_f57e02c0_297764cuda3std3__45__cpo6cbeginE)
_ZN40_INTERNAL_c74e55b3_4_k_cu_f57e02c0_297764cuda3std3__45__cpo6cbeginE:
	.zero		1
	.type		_ZN40_INTERNAL_c74e55b3_4_k_cu_f57e02c0_297764cuda3std3__48in_placeE,@object
	.size		_ZN40_INTERNAL_c74e55b3_4_k_cu_f57e02c0_297764cuda3std3__48in_placeE,(_ZN40_INTERNAL_c74e55b3_4_k_cu_f57e02c0_297764cuda3std6ranges3__45__cpo9iter_moveE - _ZN40_INTERNAL_c74e55b3_4_k_cu_f57e02c0_297764cuda3std3__48in_placeE)
_ZN40_INTERNAL_c74e55b3_4_k_cu_f57e02c0_297764cuda3std3__48in_placeE:
	.zero		1
	.type		_ZN40_INTERNAL_c74e55b3_4_k_cu_f57e02c0_297764cuda3std6ranges3__45__cpo9iter_moveE,@object
	.size		_ZN40_INTERNAL_c74e55b3_4_k_cu_f57e02c0_297764cuda3std6ranges3__45__cpo9iter_moveE,(_ZN40_INTERNAL_c74e55b3_4_k_cu_f57e02c0_297764cuda3std3__45__cpo5beginE - _ZN40_INTERNAL_c74e55b3_4_k_cu_f57e02c0_297764cuda3std6ranges3__45__cpo9iter_moveE)
_ZN40_INTERNAL_c74e55b3_4_k_cu_f57e02c0_297764cuda3std6ranges3__45__cpo9iter_moveE:
	.zero		1
	.type		_ZN40_INTERNAL_c74e55b3_4_k_cu_f57e02c0_297764cuda3std3__45__cpo5beginE,@object
	.size		_ZN40_INTERNAL_c74e55b3_4_k_cu_f57e02c0_297764cuda3std3__45__cpo5beginE,(_ZN40_INTERNAL_c74e55b3_4_k_cu_f57e02c0_297764cuda3std3__442_GLOBAL__N__c74e55b3_4_k_cu_f57e02c0_297766ignoreE - _ZN40_INTERNAL_c74e55b3_4_k_cu_f57e02c0_297764cuda3std3__45__cpo5beginE)
_ZN40_INTERNAL_c74e55b3_4_k_cu_f57e02c0_297764cuda3std3__45__cpo5beginE:
	.zero		1
	.type		_ZN40_INTERNAL_c74e55b3_4_k_cu_f57e02c0_297764cuda3std3__442_GLOBAL__N__c74e55b3_4_k_cu_f57e02c0_297766ignoreE,@object
	.size		_ZN40_INTERNAL_c74e55b3_4_k_cu_f57e02c0_297764cuda3std3__442_GLOBAL__N__c74e55b3_4_k_cu_f57e02c0_297766ignoreE,(_ZN40_INTERNAL_c74e55b3_4_k_cu_f57e02c0_297764cute7productE - _ZN40_INTERNAL_c74e55b3_4_k_cu_f57e02c0_297764cuda3std3__442_GLOBAL__N__c74e55b3_4_k_cu_f57e02c0_297766ignoreE)
_ZN40_INTERNAL_c74e55b3_4_k_cu_f57e02c0_297764cuda3std3__442_GLOBAL__N__c74e55b3_4_k_cu_f57e02c0_297766ignoreE:
	.zero		1
	.type		_ZN40_INTERNAL_c74e55b3_4_k_cu_f57e02c0_297764cute7productE,@object
	.size		_ZN40_INTERNAL_c74e55b3_4_k_cu_f57e02c0_297764cute7productE,(_ZN40_INTERNAL_c74e55b3_4_k_cu_f57e02c0_297764cuda3std3__45__cpo3endE - _ZN40_INTERNAL_c74e55b3_4_k_cu_f57e02c0_297764cute7productE)
_ZN40_INTERNAL_c74e55b3_4_k_cu_f57e02c0_297764cute7productE:
	.zero		1
	.type		_ZN40_INTERNAL_c74e55b3_4_k_cu_f57e02c0_297764cuda3std3__45__cpo3endE,@object
	.size		_ZN40_INTERNAL_c74e55b3_4_k_cu_f57e02c0_297764cuda3std3__45__cpo3endE,(_ZN40_INTERNAL_c74e55b3_4_k_cu_f57e02c0_297764cuda3std3__419piecewise_constructE - _ZN40_INTERNAL_c74e55b3_4_k_cu_f57e02c0_297764cuda3std3__45__cpo3endE)
_ZN40_INTERNAL_c74e55b3_4_k_cu_f57e02c0_297764cuda3std3__45__cpo3endE:
	.zero		1
	.type		_ZN40_INTERNAL_c74e55b3_4_k_cu_f57e02c0_297764cuda3std3__419piecewise_constructE,@object
	.size		_ZN40_INTERNAL_c74e55b3_4_k_cu_f57e02c0_297764cuda3std3__419piecewise_constructE,(_ZN40_INTERNAL_c74e55b3_4_k_cu_f57e02c0_297764cuda3std3__45__cpo4cendE - _ZN40_INTERNAL_c74e55b3_4_k_cu_f57e02c0_297764cuda3std3__419piecewise_constructE)
_ZN40_INTERNAL_c74e55b3_4_k_cu_f57e02c0_297764cuda3std3__419piecewise_constructE:
	.zero		1
	.type		_ZN40_INTERNAL_c74e55b3_4_k_cu_f57e02c0_297764cuda3std3__45__cpo4cendE,@object
	.size		_ZN40_INTERNAL_c74e55b3_4_k_cu_f57e02c0_297764cuda3std3__45__cpo4cendE,(_ZN40_INTERNAL_c74e55b3_4_k_cu_f57e02c0_297764cuda3std6ranges3__45__cpo4swapE - _ZN40_INTERNAL_c74e55b3_4_k_cu_f57e02c0_297764cuda3std3__45__cpo4cendE)
_ZN40_INTERNAL_c74e55b3_4_k_cu_f57e02c0_297764cuda3std3__45__cpo4cendE:
	.zero		1
	.type		_ZN40_INTERNAL_c74e55b3_4_k_cu_f57e02c0_297764cuda3std6ranges3__45__cpo4swapE,@object
	.size		_ZN40_INTERNAL_c74e55b3_4_k_cu_f57e02c0_297764cuda3std6ranges3__45__cpo4swapE,(.L_10 - _ZN40_INTERNAL_c74e55b3_4_k_cu_f57e02c0_297764cuda3std6ranges3__45__cpo4swapE)
_ZN40_INTERNAL_c74e55b3_4_k_cu_f57e02c0_297764cuda3std6ranges3__45__cpo4swapE:
	.zero		1
.L_10:


//--------------------- .nv.constant0._ZN7cutlass13device_kernelINS_4gemm6kernel13GemmUniversalIN4cute5tupleIJiiiiEEENS1_10collective13CollectiveMmaINS1_35MainloopSm100TmaUmmaWarpSpecializedILi8ELi2ELi4ENS5_IJNS4_1CILi1EEESB_SB_EEEEENS5_IJNSA_ILi64EEENSA_ILi128EEESE_EEENS_10bfloat16_tENS5_IJlSB_lEEESH_NS5_IJSB_llEEENS4_8TiledMMAINS4_8MMA_AtomIJNS4_20SM100_MMA_F16BF16_SSISH_SH_fLi64ELi128ELNS4_4UMMA5MajorE0ELSO_1ELNSN_7ScaleInE0ELSP_0EEEEEENS4_6LayoutISC_NS5_IJNSA_ILi0EEEST_ST_EEEEENS5_IJNS4_10UnderscoreESW_SW_EEEEENS4_13SM90_TMA_LOADENS4_14ComposedLayoutINS4_7SwizzleILi3ELi4ELi3EEENS4_18smem_ptr_flag_bitsILi16EEENSS_INS5_IJNSA_ILi8EEESE_EEENS5_IJSE_SB_EEEEEEEvNS4_8identityESZ_NS10_IS12_S14_NSS_INS5_IJSE_S15_EEENS5_IJSB_SE_EEEEEEEvS1A_EENS_8epilogue10collective18CollectiveEpilogueINS1G_23Sm100TmaWarpSpecializedILi4ELi2ELi16ELb1ELb0EEEJSG_NS5_IJNSS_ISE_SB_EENSS_INSA_ILi32EEESB_EEEEESH_SI_SH_SI_NS1G_6fusion15FusionCallbacksIS1K_NS1P_17LinearCombinationISH_fSH_fLNS_15FloatRoundStyleE2EEESG_S1O_JEEENS4_5SM1004TMEM4LOAD26SM100_TMEM_LOAD_16dp256b4xESZ_NS10_INS11_ILi2ELi4ELi3EEES14_NSS_INS5_IJS15_S1M_EEENS5_IJS1M_SB_EEEEEEENS4_17SM75_U32x4_LDSM_NENS4_14SM90_TMA_STOREES23_NS4_17SM90_U32x4_STSM_NENS4_39AutoVectorizingCopyWithAssumedAlignmentILi128EEEEEEvvEEEEvNT_6ParamsE --------------------------
	.section	.nv.constant0._ZN7cutlass13device_kernelINS_4gemm6kernel13GemmUniversalIN4cute5tupleIJiiiiEEENS1_10collective13CollectiveMmaINS1_35MainloopSm100TmaUmmaWarpSpecializedILi8ELi2ELi4ENS5_IJNS4_1CILi1EEESB_SB_EEEEENS5_IJNSA_ILi64EEENSA_ILi128EEESE_EEENS_10bfloat16_tENS5_IJlSB_lEEESH_NS5_IJSB_llEEENS4_8TiledMMAINS4_8MMA_AtomIJNS4_20SM100_MMA_F16BF16_SSISH_SH_fLi64ELi128ELNS4_4UMMA5MajorE0ELSO_1ELNSN_7ScaleInE0ELSP_0EEEEEENS4_6LayoutISC_NS5_IJNSA_ILi0EEEST_ST_EEEEENS5_IJNS4_10UnderscoreESW_SW_EEEEENS4_13SM90_TMA_LOADENS4_14ComposedLayoutINS4_7SwizzleILi3ELi4ELi3EEENS4_18smem_ptr_flag_bitsILi16EEENSS_INS5_IJNSA_ILi8EEESE_EEENS5_IJSE_SB_EEEEEEEvNS4_8identityESZ_NS10_IS12_S14_NSS_INS5_IJSE_S15_EEENS5_IJSB_SE_EEEEEEEvS1A_EENS_8epilogue10collective18CollectiveEpilogueINS1G_23Sm100TmaWarpSpecializedILi4ELi2ELi16ELb1ELb0EEEJSG_NS5_IJNSS_ISE_SB_EENSS_INSA_ILi32EEESB_EEEEESH_SI_SH_SI_NS1G_6fusion15FusionCallbacksIS1K_NS1P_17LinearCombinationISH_fSH_fLNS_15FloatRoundStyleE2EEESG_S1O_JEEENS4_5SM1004TMEM4LOAD26SM100_TMEM_LOAD_16dp256b4xESZ_NS10_INS11_ILi2ELi4ELi3EEES14_NSS_INS5_IJS15_S1M_EEENS5_IJS1M_SB_EEEEEEENS4_17SM75_U32x4_LDSM_NENS4_14SM90_TMA_STOREES23_NS4_17SM90_U32x4_STSM_NENS4_39AutoVectorizingCopyWithAssumedAlignmentILi128EEEEEEvvEEEEvNT_6ParamsE,"a",@progbits
	.sectionflags	@""
	.align	4
.nv.constant0._ZN7cutlass13device_kernelINS_4gemm6kernel13GemmUniversalIN4cute5tupleIJiiiiEEENS1_10collective13CollectiveMmaINS1_35MainloopSm100TmaUmmaWarpSpecializedILi8ELi2ELi4ENS5_IJNS4_1CILi1EEESB_SB_EEEEENS5_IJNSA_ILi64EEENSA_ILi128EEESE_EEENS_10bfloat16_tENS5_IJlSB_lEEESH_NS5_IJSB_llEEENS4_8TiledMMAINS4_8MMA_AtomIJNS4_20SM100_MMA_F16BF16_SSISH_SH_fLi64ELi128ELNS4_4UMMA5MajorE0ELSO_1ELNSN_7ScaleInE0ELSP_0EEEEEENS4_6LayoutISC_NS5_IJNSA_ILi0EEEST_ST_EEEEENS5_IJNS4_10UnderscoreESW_SW_EEEEENS4_13SM90_TMA_LOADENS4_14ComposedLayoutINS4_7SwizzleILi3ELi4ELi3EEENS4_18smem_ptr_flag_bitsILi16EEENSS_INS5_IJNSA_ILi8EEESE_EEENS5_IJSE_SB_EEEEEEEvNS4_8identityESZ_NS10_IS12_S14_NSS_INS5_IJSE_S15_EEENS5_IJSB_SE_EEEEEEEvS1A_EENS_8epilogue10collective18CollectiveEpilogueINS1G_23Sm100TmaWarpSpecializedILi4ELi2ELi16ELb1ELb0EEEJSG_NS5_IJNSS_ISE_SB_EENSS_INSA_ILi32EEESB_EEEEESH_SI_SH_SI_NS1G_6fusion15FusionCallbacksIS1K_NS1P_17LinearCombinationISH_fSH_fLNS_15FloatRoundStyleE2EEESG_S1O_JEEENS4_5SM1004TMEM4LOAD26SM100_TMEM_LOAD_16dp256b4xESZ_NS10_INS11_ILi2ELi4ELi3EEES14_NSS_INS5_IJS15_S1M_EEENS5_IJS1M_SB_EEEEEEENS4_17SM75_U32x4_LDSM_NENS4_14SM90_TMA_STOREES23_NS4_17SM90_U32x4_STSM_NENS4_39AutoVectorizingCopyWithAssumedAlignmentILi128EEEEEEvvEEEEvNT_6ParamsE:
	.zero		2944


//--------------------- SYMBOLS --------------------------

	.type		.nv.reservedSmem.offset0,@object
	.size		.nv.reservedSmem.offset0,0x4
	.type		.nv.reservedSmem.cap,@object
	.size		.nv.reservedSmem.cap,0x4
	.type		__assertfail,@function
